//
// Generated by NVIDIA NVVM Compiler
//
// Compiler Build ID: CL-36424714
// Cuda compilation tools, release 13.0, V13.0.88
// Based on NVVM 20.0.0
//

.version 9.0
.target sm_100
.address_size 64

	// .globl	bollinger_bands_sma_prefix_f32

.visible .entry bollinger_bands_sma_prefix_f32(
	.param .u64 .ptr .align 1 bollinger_bands_sma_prefix_f32_param_0,
	.param .u64 .ptr .align 1 bollinger_bands_sma_prefix_f32_param_1,
	.param .u64 .ptr .align 1 bollinger_bands_sma_prefix_f32_param_2,
	.param .u64 .ptr .align 1 bollinger_bands_sma_prefix_f32_param_3,
	.param .u32 bollinger_bands_sma_prefix_f32_param_4,
	.param .u32 bollinger_bands_sma_prefix_f32_param_5,
	.param .u64 .ptr .align 1 bollinger_bands_sma_prefix_f32_param_6,
	.param .u64 .ptr .align 1 bollinger_bands_sma_prefix_f32_param_7,
	.param .u64 .ptr .align 1 bollinger_bands_sma_prefix_f32_param_8,
	.param .u32 bollinger_bands_sma_prefix_f32_param_9,
	.param .u64 .ptr .align 1 bollinger_bands_sma_prefix_f32_param_10,
	.param .u64 .ptr .align 1 bollinger_bands_sma_prefix_f32_param_11,
	.param .u64 .ptr .align 1 bollinger_bands_sma_prefix_f32_param_12
)
{
	.reg .pred 	%p<8>;
	.reg .b32 	%r<24>;
	.reg .b32 	%f<17>;
	.reg .b64 	%rd<41>;
	.reg .b64 	%fd<19>;

	ld.param.u64 	%rd10, [bollinger_bands_sma_prefix_f32_param_1];
	ld.param.u64 	%rd11, [bollinger_bands_sma_prefix_f32_param_2];
	ld.param.u64 	%rd18, [bollinger_bands_sma_prefix_f32_param_3];
	ld.param.u32 	%r10, [bollinger_bands_sma_prefix_f32_param_4];
	ld.param.u32 	%r11, [bollinger_bands_sma_prefix_f32_param_5];
	ld.param.u64 	%rd12, [bollinger_bands_sma_prefix_f32_param_6];
	ld.param.u64 	%rd13, [bollinger_bands_sma_prefix_f32_param_7];
	ld.param.u64 	%rd14, [bollinger_bands_sma_prefix_f32_param_8];
	ld.param.u32 	%r12, [bollinger_bands_sma_prefix_f32_param_9];
	cvta.to.global.u64 	%rd1, %rd18;
	mov.u32 	%r1, %ctaid.y;
	setp.ge.s32 	%p1, %r1, %r12;
	@%p1 bra 	$L__BB0_8;
	cvta.to.global.u64 	%rd19, %rd12;
	mul.wide.u32 	%rd20, %r1, 4;
	add.s64 	%rd21, %rd19, %rd20;
	ld.global.nc.u32 	%r2, [%rd21];
	setp.lt.s32 	%p2, %r2, 1;
	@%p2 bra 	$L__BB0_8;
	cvta.to.global.u64 	%rd22, %rd13;
	add.s64 	%rd2, %rd22, %rd20;
	cvta.to.global.u64 	%rd24, %rd14;
	add.s64 	%rd3, %rd24, %rd20;
	mov.u32 	%r13, %ctaid.x;
	mov.u32 	%r3, %ntid.x;
	mov.u32 	%r14, %tid.x;
	mad.lo.s32 	%r23, %r13, %r3, %r14;
	setp.ge.s32 	%p3, %r23, %r10;
	@%p3 bra 	$L__BB0_8;
	ld.param.u64 	%rd40, [bollinger_bands_sma_prefix_f32_param_12];
	ld.param.u64 	%rd39, [bollinger_bands_sma_prefix_f32_param_11];
	ld.param.u64 	%rd38, [bollinger_bands_sma_prefix_f32_param_10];
	cvta.to.global.u64 	%rd4, %rd11;
	cvta.to.global.u64 	%rd5, %rd10;
	ld.global.nc.f32 	%f1, [%rd3];
	ld.global.nc.f32 	%f2, [%rd2];
	mul.wide.s32 	%rd25, %r11, 4;
	add.s64 	%rd6, %rd1, %rd25;
	cvta.to.global.u64 	%rd7, %rd38;
	cvta.to.global.u64 	%rd8, %rd39;
	cvta.to.global.u64 	%rd9, %rd40;
	mov.u32 	%r15, %nctaid.x;
	mul.lo.s32 	%r5, %r15, %r3;
	mul.lo.s32 	%r6, %r10, %r1;
	add.s32 	%r16, %r11, %r2;
	add.s32 	%r7, %r16, -1;
	cvt.rn.f64.u32 	%fd7, %r2;
	cvt.f64.f32 	%fd14, %f2;
	cvt.f64.f32 	%fd16, %f1;
$L__BB0_4:
	setp.lt.s32 	%p4, %r23, %r7;
	mov.f32 	%f14, 0f7FFFFFFF;
	mov.f32 	%f15, 0f7FFFFFFF;
	mov.f32 	%f16, 0f7FFFFFFF;
	@%p4 bra 	$L__BB0_7;
	mul.wide.s32 	%rd26, %r23, 4;
	add.s64 	%rd27, %rd1, %rd26;
	ld.global.nc.u32 	%r17, [%rd27+4];
	ld.global.nc.u32 	%r18, [%rd6];
	setp.ne.s32 	%p5, %r17, %r18;
	@%p5 bra 	$L__BB0_7;
	sub.s32 	%r19, %r23, %r2;
	add.s32 	%r20, %r19, 1;
	max.s32 	%r21, %r20, 0;
	mul.wide.s32 	%rd28, %r23, 8;
	add.s64 	%rd29, %rd5, %rd28;
	ld.global.nc.f64 	%fd1, [%rd29+8];
	mul.wide.u32 	%rd30, %r21, 8;
	add.s64 	%rd31, %rd5, %rd30;
	ld.global.nc.f64 	%fd2, [%rd31];
	sub.f64 	%fd3, %fd1, %fd2;
	add.s64 	%rd32, %rd4, %rd28;
	ld.global.nc.f64 	%fd4, [%rd32+8];
	add.s64 	%rd33, %rd4, %rd30;
	ld.global.nc.f64 	%fd5, [%rd33];
	sub.f64 	%fd6, %fd4, %fd5;
	div.rn.f64 	%fd8, %fd3, %fd7;
	div.rn.f64 	%fd9, %fd6, %fd7;
	mul.f64 	%fd10, %fd8, %fd8;
	sub.f64 	%fd11, %fd9, %fd10;
	setp.lt.f64 	%p6, %fd11, 0d0000000000000000;
	selp.f64 	%fd12, 0d0000000000000000, %fd11, %p6;
	sqrt.rn.f64 	%fd13, %fd12;
	cvt.rn.f32.f64 	%f15, %fd8;
	fma.rn.f64 	%fd15, %fd13, %fd14, %fd8;
	cvt.rn.f32.f64 	%f14, %fd15;
	mul.f64 	%fd17, %fd13, %fd16;
	sub.f64 	%fd18, %fd8, %fd17;
	cvt.rn.f32.f64 	%f16, %fd18;
$L__BB0_7:
	add.s32 	%r22, %r23, %r6;
	mul.wide.s32 	%rd34, %r22, 4;
	add.s64 	%rd35, %rd7, %rd34;
	st.global.f32 	[%rd35], %f14;
	add.s64 	%rd36, %rd8, %rd34;
	st.global.f32 	[%rd36], %f15;
	add.s64 	%rd37, %rd9, %rd34;
	st.global.f32 	[%rd37], %f16;
	add.s32 	%r23, %r23, %r5;
	setp.lt.s32 	%p7, %r23, %r10;
	@%p7 bra 	$L__BB0_4;
$L__BB0_8:
	ret;

}
	// .globl	bollinger_bands_many_series_one_param_f32
.visible .entry bollinger_bands_many_series_one_param_f32(
	.param .u64 .ptr .align 1 bollinger_bands_many_series_one_param_f32_param_0,
	.param .u64 .ptr .align 1 bollinger_bands_many_series_one_param_f32_param_1,
	.param .u64 .ptr .align 1 bollinger_bands_many_series_one_param_f32_param_2,
	.param .u32 bollinger_bands_many_series_one_param_f32_param_3,
	.param .f32 bollinger_bands_many_series_one_param_f32_param_4,
	.param .f32 bollinger_bands_many_series_one_param_f32_param_5,
	.param .u32 bollinger_bands_many_series_one_param_f32_param_6,
	.param .u32 bollinger_bands_many_series_one_param_f32_param_7,
	.param .u64 .ptr .align 1 bollinger_bands_many_series_one_param_f32_param_8,
	.param .u64 .ptr .align 1 bollinger_bands_many_series_one_param_f32_param_9,
	.param .u64 .ptr .align 1 bollinger_bands_many_series_one_param_f32_param_10,
	.param .u64 .ptr .align 1 bollinger_bands_many_series_one_param_f32_param_11
)
{
	.reg .pred 	%p<9>;
	.reg .b32 	%r<26>;
	.reg .b32 	%f<19>;
	.reg .b64 	%rd<36>;
	.reg .b64 	%fd<19>;

	ld.param.u64 	%rd11, [bollinger_bands_many_series_one_param_f32_param_2];
	ld.param.u32 	%r11, [bollinger_bands_many_series_one_param_f32_param_3];
	ld.param.u32 	%r12, [bollinger_bands_many_series_one_param_f32_param_6];
	ld.param.u32 	%r13, [bollinger_bands_many_series_one_param_f32_param_7];
	ld.param.u64 	%rd7, [bollinger_bands_many_series_one_param_f32_param_8];
	cvta.to.global.u64 	%rd1, %rd11;
	mov.u32 	%r1, %ctaid.y;
	setp.ge.s32 	%p1, %r1, %r12;
	setp.lt.s32 	%p2, %r11, 1;
	or.pred  	%p3, %p2, %p1;
	@%p3 bra 	$L__BB1_7;
	cvta.to.global.u64 	%rd12, %rd7;
	mul.wide.u32 	%rd13, %r1, 4;
	add.s64 	%rd14, %rd12, %rd13;
	ld.global.nc.u32 	%r2, [%rd14];
	mov.u32 	%r14, %ctaid.x;
	mov.u32 	%r3, %ntid.x;
	mov.u32 	%r15, %tid.x;
	mad.lo.s32 	%r25, %r14, %r3, %r15;
	setp.ge.s32 	%p4, %r25, %r13;
	@%p4 bra 	$L__BB1_7;
	ld.param.f32 	%f12, [bollinger_bands_many_series_one_param_f32_param_5];
	ld.param.f32 	%f11, [bollinger_bands_many_series_one_param_f32_param_4];
	ld.param.u64 	%rd32, [bollinger_bands_many_series_one_param_f32_param_1];
	ld.param.u64 	%rd31, [bollinger_bands_many_series_one_param_f32_param_0];
	cvta.to.global.u64 	%rd2, %rd32;
	cvta.to.global.u64 	%rd3, %rd31;
	cvt.rn.f64.u32 	%fd1, %r11;
	cvt.f64.f32 	%fd2, %f11;
	cvt.f64.f32 	%fd3, %f12;
	mad.lo.s32 	%r16, %r2, %r12, %r1;
	mul.wide.s32 	%rd15, %r16, 4;
	add.s64 	%rd4, %rd1, %rd15;
	mov.u32 	%r17, %nctaid.x;
	mul.lo.s32 	%r5, %r17, %r3;
	add.s32 	%r18, %r11, %r2;
	add.s32 	%r6, %r18, -1;
$L__BB1_3:
	mad.lo.s32 	%r8, %r25, %r12, %r1;
	setp.lt.s32 	%p5, %r25, %r6;
	mov.f32 	%f16, 0f7FFFFFFF;
	mov.f32 	%f17, 0f7FFFFFFF;
	mov.f32 	%f18, 0f7FFFFFFF;
	@%p5 bra 	$L__BB1_6;
	add.s32 	%r9, %r8, %r12;
	mul.wide.s32 	%rd16, %r9, 4;
	add.s64 	%rd17, %rd1, %rd16;
	ld.global.nc.u32 	%r19, [%rd17];
	ld.global.nc.u32 	%r20, [%rd4];
	setp.ne.s32 	%p6, %r19, %r20;
	@%p6 bra 	$L__BB1_6;
	sub.s32 	%r21, %r25, %r11;
	add.s32 	%r22, %r21, 1;
	max.s32 	%r23, %r22, 0;
	mad.lo.s32 	%r24, %r23, %r12, %r1;
	mul.wide.s32 	%rd18, %r9, 8;
	add.s64 	%rd19, %rd3, %rd18;
	ld.global.nc.f64 	%fd4, [%rd19];
	mul.wide.u32 	%rd20, %r24, 8;
	add.s64 	%rd21, %rd3, %rd20;
	ld.global.nc.f64 	%fd5, [%rd21];
	sub.f64 	%fd6, %fd4, %fd5;
	add.s64 	%rd22, %rd2, %rd18;
	ld.global.nc.f64 	%fd7, [%rd22];
	add.s64 	%rd23, %rd2, %rd20;
	ld.global.nc.f64 	%fd8, [%rd23];
	sub.f64 	%fd9, %fd7, %fd8;
	div.rn.f64 	%fd10, %fd6, %fd1;
	div.rn.f64 	%fd11, %fd9, %fd1;
	mul.f64 	%fd12, %fd10, %fd10;
	sub.f64 	%fd13, %fd11, %fd12;
	setp.lt.f64 	%p7, %fd13, 0d0000000000000000;
	selp.f64 	%fd14, 0d0000000000000000, %fd13, %p7;
	sqrt.rn.f64 	%fd15, %fd14;
	cvt.rn.f32.f64 	%f17, %fd10;
	fma.rn.f64 	%fd16, %fd15, %fd2, %fd10;
	cvt.rn.f32.f64 	%f16, %fd16;
	mul.f64 	%fd17, %fd15, %fd3;
	sub.f64 	%fd18, %fd10, %fd17;
	cvt.rn.f32.f64 	%f18, %fd18;
$L__BB1_6:
	ld.param.u64 	%rd35, [bollinger_bands_many_series_one_param_f32_param_11];
	ld.param.u64 	%rd34, [bollinger_bands_many_series_one_param_f32_param_10];
	ld.param.u64 	%rd33, [bollinger_bands_many_series_one_param_f32_param_9];
	cvta.to.global.u64 	%rd24, %rd33;
	mul.wide.s32 	%rd25, %r8, 4;
	add.s64 	%rd26, %rd24, %rd25;
	st.global.f32 	[%rd26], %f16;
	cvta.to.global.u64 	%rd27, %rd34;
	add.s64 	%rd28, %rd27, %rd25;
	st.global.f32 	[%rd28], %f17;
	cvta.to.global.u64 	%rd29, %rd35;
	add.s64 	%rd30, %rd29, %rd25;
	st.global.f32 	[%rd30], %f18;
	add.s32 	%r25, %r25, %r5;
	setp.lt.s32 	%p8, %r25, %r13;
	@%p8 bra 	$L__BB1_3;
$L__BB1_7:
	ret;

}


// ===== COMPILED SASS (sm_100) =====

	.target	sm_100

	.elftype	@"ET_EXEC"


//--------------------- .note.nv.tkinfo           --------------------------
	.section	.note.nv.tkinfo,"",@"SHT_NOTE"
	.sectionflags	@"SHF_NOTE_NV_TKINFO"
	.tkinfo
        /*0018*/ 	.word	0x00000002
        /*0030*/ 	.string	""
        /*0030*/ 	.string	"ptxas"
        /*0030*/ 	.string	"Cuda compilation tools, release 13.0, V13.0.88"
        /*0030*/ 	.string	"Build cuda_13.0.r13.0/compiler.36424714_0"
        /*0030*/ 	.string	"-arch sm_100 -m 64 "



//--------------------- .note.nv.cuinfo           --------------------------
	.section	.note.nv.cuinfo,"",@"SHT_NOTE"
	.sectionflags	@"SHF_NOTE_NV_CUINFO"
        /*0018*/ 	.short	0x0002
        /*001a*/ 	.short	0x0064
        /*001c*/ 	.short	0x0082
	.zero		2


//--------------------- .nv.info                  --------------------------
	.section	.nv.info,"",@"SHT_CUDA_INFO"
	.align	4


	//----- nvinfo : EIATTR_REGCOUNT
	.align		4
        /*0000*/ 	.byte	0x04, 0x2f
        /*0002*/ 	.short	(.L_1 - .L_0)
	.align		4
.L_0:
        /*0004*/ 	.word	index@(bollinger_bands_sma_prefix_f32)
        /*0008*/ 	.word	0x00000028


	//----- nvinfo : EIATTR_FRAME_SIZE
	.align		4
.L_1:
        /*000c*/ 	.byte	0x04, 0x11
        /*000e*/ 	.short	(.L_3 - .L_2)
	.align		4
.L_2:
        /*0010*/ 	.word	index@($__internal_3_$__cuda_sm20_dsqrt_rn_f64_mediumpath_v1)
        /*0014*/ 	.word	0x00000000


	//----- nvinfo : EIATTR_FRAME_SIZE
	.align		4
.L_3:
        /*0018*/ 	.byte	0x04, 0x11
        /*001a*/ 	.short	(.L_5 - .L_4)
	.align		4
.L_4:
        /*001c*/ 	.word	index@($__internal_2_$__cuda_sm20_div_rn_f64_full)
        /*0020*/ 	.word	0x00000000


	//----- nvinfo : EIATTR_FRAME_SIZE
	.align		4
.L_5:
        /*0024*/ 	.byte	0x04, 0x11
        /*0026*/ 	.short	(.L_7 - .L_6)
	.align		4
.L_6:
        /*0028*/ 	.word	index@(bollinger_bands_sma_prefix_f32)
        /*002c*/ 	.word	0x00000000


	//----- nvinfo : EIATTR_REGCOUNT
	.align		4
.L_7:
        /*0030*/ 	.byte	0x04, 0x2f
        /*0032*/ 	.short	(.L_9 - .L_8)
	.align		4
.L_8:
        /*0034*/ 	.word	index@(bollinger_bands_many_series_one_param_f32)
        /*0038*/ 	.word	0x00000027


	//----- nvinfo : EIATTR_FRAME_SIZE
	.align		4
.L_9:
        /*003c*/ 	.byte	0x04, 0x11
        /*003e*/ 	.short	(.L_11 - .L_10)
	.align		4
.L_10:
        /*0040*/ 	.word	index@($__internal_1_$__cuda_sm20_dsqrt_rn_f64_mediumpath_v1)
        /*0044*/ 	.word	0x00000000


	//----- nvinfo : EIATTR_FRAME_SIZE
	.align		4
.L_11:
        /*0048*/ 	.byte	0x04, 0x11
        /*004a*/ 	.short	(.L_13 - .L_12)
	.align		4
.L_12:
        /*004c*/ 	.word	index@($__internal_0_$__cuda_sm20_div_rn_f64_full)
        /*0050*/ 	.word	0x00000000


	//----- nvinfo : EIATTR_FRAME_SIZE
	.align		4
.L_13:
        /*0054*/ 	.byte	0x04, 0x11
        /*0056*/ 	.short	(.L_15 - .L_14)
	.align		4
.L_14:
        /*0058*/ 	.word	index@(bollinger_bands_many_series_one_param_f32)
        /*005c*/ 	.word	0x00000000


	//----- nvinfo : EIATTR_MIN_STACK_SIZE
	.align		4
.L_15:
        /*0060*/ 	.byte	0x04, 0x12
        /*0062*/ 	.short	(.L_17 - .L_16)
	.align		4
.L_16:
        /*0064*/ 	.word	index@(bollinger_bands_many_series_one_param_f32)
        /*0068*/ 	.word	0x00000000


	//----- nvinfo : EIATTR_MIN_STACK_SIZE
	.align		4
.L_17:
        /*006c*/ 	.byte	0x04, 0x12
        /*006e*/ 	.short	(.L_19 - .L_18)
	.align		4
.L_18:
        /*0070*/ 	.word	index@(bollinger_bands_sma_prefix_f32)
        /*0074*/ 	.word	0x00000000
.L_19:


//--------------------- .nv.compat                --------------------------
	.section	.nv.compat,"",@"SHT_CUDA_COMPAT_INFO"
	.align	4
        /*0000*/ 	.byte	0x02, 0x09, 0x00, 0x00, 0x02, 0x02, 0x01, 0x00, 0x02, 0x05, 0x05, 0x00, 0x03, 0x07, 0x01, 0x01
        /*0010*/ 	.byte	0x02, 0x03, 0x00, 0x00, 0x02, 0x06, 0x01, 0x00, 0x04, 0x0b, 0x08, 0x00, 0x01, 0x00, 0x00, 0x00
        /*0020*/ 	.byte	0x00, 0x00, 0x00, 0x00


//--------------------- .nv.info.bollinger_bands_many_series_one_param_f32 --------------------------
	.section	.nv.info.bollinger_bands_many_series_one_param_f32,"",@"SHT_CUDA_INFO"
	.sectionflags	@""
	.align	4


	//----- nvinfo : EIATTR_CUDA_API_VERSION
	.align		4
        /*0000*/ 	.byte	0x04, 0x37
        /*0002*/ 	.short	(.L_21 - .L_20)
.L_20:
        /*0004*/ 	.word	0x00000082


	//----- nvinfo : EIATTR_KPARAM_INFO
	.align		4
.L_21:
        /*0008*/ 	.byte	0x04, 0x17
        /*000a*/ 	.short	(.L_23 - .L_22)
.L_22:
        /*000c*/ 	.word	0x00000000
        /*0010*/ 	.short	0x000b
        /*0012*/ 	.short	0x0048
        /*0014*/ 	.byte	0x00, 0xf5, 0x21, 0x00


	//----- nvinfo : EIATTR_KPARAM_INFO
	.align		4
.L_23:
        /*0018*/ 	.byte	0x04, 0x17
        /*001a*/ 	.short	(.L_25 - .L_24)
.L_24:
        /*001c*/ 	.word	0x00000000
        /*0020*/ 	.short	0x000a
        /*0022*/ 	.short	0x0040
        /*0024*/ 	.byte	0x00, 0xf5, 0x21, 0x00


	//----- nvinfo : EIATTR_KPARAM_INFO
	.align		4
.L_25:
        /*0028*/ 	.byte	0x04, 0x17
        /*002a*/ 	.short	(.L_27 - .L_26)
.L_26:
        /*002c*/ 	.word	0x00000000
        /*0030*/ 	.short	0x0009
        /*0032*/ 	.short	0x0038
        /*0034*/ 	.byte	0x00, 0xf5, 0x21, 0x00


	//----- nvinfo : EIATTR_KPARAM_INFO
	.align		4
.L_27:
        /*0038*/ 	.byte	0x04, 0x17
        /*003a*/ 	.short	(.L_29 - .L_28)
.L_28:
        /*003c*/ 	.word	0x00000000
        /*0040*/ 	.short	0x0008
        /*0042*/ 	.short	0x0030
        /*0044*/ 	.byte	0x00, 0xf5, 0x21, 0x00


	//----- nvinfo : EIATTR_KPARAM_INFO
	.align		4
.L_29:
        /*0048*/ 	.byte	0x04, 0x17
        /*004a*/ 	.short	(.L_31 - .L_30)
.L_30:
        /*004c*/ 	.word	0x00000000
        /*0050*/ 	.short	0x0007
        /*0052*/ 	.short	0x0028
        /*0054*/ 	.byte	0x00, 0xf0, 0x11, 0x00


	//----- nvinfo : EIATTR_KPARAM_INFO
	.align		4
.L_31:
        /*0058*/ 	.byte	0x04, 0x17
        /*005a*/ 	.short	(.L_33 - .L_32)
.L_32:
        /*005c*/ 	.word	0x00000000
        /*0060*/ 	.short	0x0006
        /*0062*/ 	.short	0x0024
        /*0064*/ 	.byte	0x00, 0xf0, 0x11, 0x00


	//----- nvinfo : EIATTR_KPARAM_INFO
	.align		4
.L_33:
        /*0068*/ 	.byte	0x04, 0x17
        /*006a*/ 	.short	(.L_35 - .L_34)
.L_34:
        /*006c*/ 	.word	0x00000000
        /*0070*/ 	.short	0x0005
        /*0072*/ 	.short	0x0020
        /*0074*/ 	.byte	0x00, 0xf0, 0x11, 0x00


	//----- nvinfo : EIATTR_KPARAM_INFO
	.align		4
.L_35:
        /*0078*/ 	.byte	0x04, 0x17
        /*007a*/ 	.short	(.L_37 - .L_36)
.L_36:
        /*007c*/ 	.word	0x00000000
        /*0080*/ 	.short	0x0004
        /*0082*/ 	.short	0x001c
        /*0084*/ 	.byte	0x00, 0xf0, 0x11, 0x00


	//----- nvinfo : EIATTR_KPARAM_INFO
	.align		4
.L_37:
        /*0088*/ 	.byte	0x04, 0x17
        /*008a*/ 	.short	(.L_39 - .L_38)
.L_38:
        /*008c*/ 	.word	0x00000000
        /*0090*/ 	.short	0x0003
        /*0092*/ 	.short	0x0018
        /*0094*/ 	.byte	0x00, 0xf0, 0x11, 0x00


	//----- nvinfo : EIATTR_KPARAM_INFO
	.align		4
.L_39:
        /*0098*/ 	.byte	0x04, 0x17
        /*009a*/ 	.short	(.L_41 - .L_40)
.L_40:
        /*009c*/ 	.word	0x00000000
        /*00a0*/ 	.short	0x0002
        /*00a2*/ 	.short	0x0010
        /*00a4*/ 	.byte	0x00, 0xf5, 0x21, 0x00


	//----- nvinfo : EIATTR_KPARAM_INFO
	.align		4
.L_41:
        /*00a8*/ 	.byte	0x04, 0x17
        /*00aa*/ 	.short	(.L_43 - .L_42)
.L_42:
        /*00ac*/ 	.word	0x00000000
        /*00b0*/ 	.short	0x0001
        /*00b2*/ 	.short	0x0008
        /*00b4*/ 	.byte	0x00, 0xf5, 0x21, 0x00


	//----- nvinfo : EIATTR_KPARAM_INFO
	.align		4
.L_43:
        /*00b8*/ 	.byte	0x04, 0x17
        /*00ba*/ 	.short	(.L_45 - .L_44)
.L_44:
        /*00bc*/ 	.word	0x00000000
        /*00c0*/ 	.short	0x0000
        /*00c2*/ 	.short	0x0000
        /*00c4*/ 	.byte	0x00, 0xf5, 0x21, 0x00


	//----- nvinfo : EIATTR_SPARSE_MMA_MASK
	.align		4
.L_45:
        /*00c8*/ 	.byte	0x03, 0x50
        /*00ca*/ 	.short	0x0000


	//----- nvinfo : EIATTR_MAXREG_COUNT
	.align		4
        /*00cc*/ 	.byte	0x03, 0x1b
        /*00ce*/ 	.short	0x00ff


	//----- nvinfo : EIATTR_MERCURY_ISA_VERSION
	.align		4
        /*00d0*/ 	.byte	0x03, 0x5f
        /*00d2*/ 	.short	0x0101


	//----- nvinfo : EIATTR_VRC_CTA_INIT_COUNT
	.align		4
        /*00d4*/ 	.byte	0x02, 0x4a
	.zero		1
	.zero		1


	//----- nvinfo : EIATTR_EXIT_INSTR_OFFSETS
	.align		4
        /*00d8*/ 	.byte	0x04, 0x1c
        /*00da*/ 	.short	(.L_47 - .L_46)


	//   ....[0]....
.L_46:
        /*00dc*/ 	.word	0x00000070


	//   ....[1]....
        /*00e0*/ 	.word	0x000000f0


	//   ....[2]....
        /*00e4*/ 	.word	0x00000ae0


	//----- nvinfo : EIATTR_CRS_STACK_SIZE
	.align		4
.L_47:
        /*00e8*/ 	.byte	0x04, 0x1e
        /*00ea*/ 	.short	(.L_49 - .L_48)
.L_48:
        /*00ec*/ 	.word	0x00000000


	//----- nvinfo : EIATTR_CBANK_PARAM_SIZE
	.align		4
.L_49:
        /*00f0*/ 	.byte	0x03, 0x19
        /*00f2*/ 	.short	0x0050


	//----- nvinfo : EIATTR_PARAM_CBANK
	.align		4
        /*00f4*/ 	.byte	0x04, 0x0a
        /*00f6*/ 	.short	(.L_51 - .L_50)
	.align		4
.L_50:
        /*00f8*/ 	.word	index@(.nv.constant0.bollinger_bands_many_series_one_param_f32)
        /*00fc*/ 	.short	0x0380
        /*00fe*/ 	.short	0x0050


	//----- nvinfo : EIATTR_SW_WAR
	.align		4
.L_51:
        /*0100*/ 	.byte	0x04, 0x36
        /*0102*/ 	.short	(.L_53 - .L_52)
.L_52:
        /*0104*/ 	.word	0x00000008
.L_53:


//--------------------- .nv.info.bollinger_bands_sma_prefix_f32 --------------------------
	.section	.nv.info.bollinger_bands_sma_prefix_f32,"",@"SHT_CUDA_INFO"
	.sectionflags	@""
	.align	4


	//----- nvinfo : EIATTR_CUDA_API_VERSION
	.align		4
        /*0000*/ 	.byte	0x04, 0x37
        /*0002*/ 	.short	(.L_55 - .L_54)
.L_54:
        /*0004*/ 	.word	0x00000082


	//----- nvinfo : EIATTR_KPARAM_INFO
	.align		4
.L_55:
        /*0008*/ 	.byte	0x04, 0x17
        /*000a*/ 	.short	(.L_57 - .L_56)
.L_56:
        /*000c*/ 	.word	0x00000000
        /*0010*/ 	.short	0x000c
        /*0012*/ 	.short	0x0058
        /*0014*/ 	.byte	0x00, 0xf5, 0x21, 0x00


	//----- nvinfo : EIATTR_KPARAM_INFO
	.align		4
.L_57:
        /*0018*/ 	.byte	0x04, 0x17
        /*001a*/ 	.short	(.L_59 - .L_58)
.L_58:
        /*001c*/ 	.word	0x00000000
        /*0020*/ 	.short	0x000b
        /*0022*/ 	.short	0x0050
        /*0024*/ 	.byte	0x00, 0xf5, 0x21, 0x00


	//----- nvinfo : EIATTR_KPARAM_INFO
	.align		4
.L_59:
        /*0028*/ 	.byte	0x04, 0x17
        /*002a*/ 	.short	(.L_61 - .L_60)
.L_60:
        /*002c*/ 	.word	0x00000000
        /*0030*/ 	.short	0x000a
        /*0032*/ 	.short	0x0048
        /*0034*/ 	.byte	0x00, 0xf5, 0x21, 0x00


	//----- nvinfo : EIATTR_KPARAM_INFO
	.align		4
.L_61:
        /*0038*/ 	.byte	0x04, 0x17
        /*003a*/ 	.short	(.L_63 - .L_62)
.L_62:
        /*003c*/ 	.word	0x00000000
        /*0040*/ 	.short	0x0009
        /*0042*/ 	.short	0x0040
        /*0044*/ 	.byte	0x00, 0xf0, 0x11, 0x00


	//----- nvinfo : EIATTR_KPARAM_INFO
	.align		4
.L_63:
        /*0048*/ 	.byte	0x04, 0x17
        /*004a*/ 	.short	(.L_65 - .L_64)
.L_64:
        /*004c*/ 	.word	0x00000000
        /*0050*/ 	.short	0x0008
        /*0052*/ 	.short	0x0038
        /*0054*/ 	.byte	0x00, 0xf5, 0x21, 0x00


	//----- nvinfo : EIATTR_KPARAM_INFO
	.align		4
.L_65:
        /*0058*/ 	.byte	0x04, 0x17
        /*005a*/ 	.short	(.L_67 - .L_66)
.L_66:
        /*005c*/ 	.word	0x00000000
        /*0060*/ 	.short	0x0007
        /*0062*/ 	.short	0x0030
        /*0064*/ 	.byte	0x00, 0xf5, 0x21, 0x00


	//----- nvinfo : EIATTR_KPARAM_INFO
	.align		4
.L_67:
        /*0068*/ 	.byte	0x04, 0x17
        /*006a*/ 	.short	(.L_69 - .L_68)
.L_68:
        /*006c*/ 	.word	0x00000000
        /*0070*/ 	.short	0x0006
        /*0072*/ 	.short	0x0028
        /*0074*/ 	.byte	0x00, 0xf5, 0x21, 0x00


	//----- nvinfo : EIATTR_KPARAM_INFO
	.align		4
.L_69:
        /*0078*/ 	.byte	0x04, 0x17
        /*007a*/ 	.short	(.L_71 - .L_70)
.L_70:
        /*007c*/ 	.word	0x00000000
        /*0080*/ 	.short	0x0005
        /*0082*/ 	.short	0x0024
        /*0084*/ 	.byte	0x00, 0xf0, 0x11, 0x00


	//----- nvinfo : EIATTR_KPARAM_INFO
	.align		4
.L_71:
        /*0088*/ 	.byte	0x04, 0x17
        /*008a*/ 	.short	(.L_73 - .L_72)
.L_72:
        /*008c*/ 	.word	0x00000000
        /*0090*/ 	.short	0x0004
        /*0092*/ 	.short	0x0020
        /*0094*/ 	.byte	0x00, 0xf0, 0x11, 0x00


	//----- nvinfo : EIATTR_KPARAM_INFO
	.align		4
.L_73:
        /*0098*/ 	.byte	0x04, 0x17
        /*009a*/ 	.short	(.L_75 - .L_74)
.L_74:
        /*009c*/ 	.word	0x00000000
        /*00a0*/ 	.short	0x0003
        /*00a2*/ 	.short	0x0018
        /*00a4*/ 	.byte	0x00, 0xf5, 0x21, 0x00


	//----- nvinfo : EIATTR_KPARAM_INFO
	.align		4
.L_75:
        /*00a8*/ 	.byte	0x04, 0x17
        /*00aa*/ 	.short	(.L_77 - .L_76)
.L_76:
        /*00ac*/ 	.word	0x00000000
        /*00b0*/ 	.short	0x0002
        /*00b2*/ 	.short	0x0010
        /*00b4*/ 	.byte	0x00, 0xf5, 0x21, 0x00


	//----- nvinfo : EIATTR_KPARAM_INFO
	.align		4
.L_77:
        /*00b8*/ 	.byte	0x04, 0x17
        /*00ba*/ 	.short	(.L_79 - .L_78)
.L_78:
        /*00bc*/ 	.word	0x00000000
        /*00c0*/ 	.short	0x0001
        /*00c2*/ 	.short	0x0008
        /*00c4*/ 	.byte	0x00, 0xf5, 0x21, 0x00


	//----- nvinfo : EIATTR_KPARAM_INFO
	.align		4
.L_79:
        /*00c8*/ 	.byte	0x04, 0x17
        /*00ca*/ 	.short	(.L_81 - .L_80)
.L_80:
        /*00cc*/ 	.word	0x00000000
        /*00d0*/ 	.short	0x0000
        /*00d2*/ 	.short	0x0000
        /*00d4*/ 	.byte	0x00, 0xf5, 0x21, 0x00


	//----- nvinfo : EIATTR_SPARSE_MMA_MASK
	.align		4
.L_81:
        /*00d8*/ 	.byte	0x03, 0x50
        /*00da*/ 	.short	0x0000


	//----- nvinfo : EIATTR_MAXREG_COUNT
	.align		4
        /*00dc*/ 	.byte	0x03, 0x1b
        /*00de*/ 	.short	0x00ff


	//----- nvinfo : EIATTR_MERCURY_ISA_VERSION
	.align		4
        /*00e0*/ 	.byte	0x03, 0x5f
        /*00e2*/ 	.short	0x0101


	//----- nvinfo : EIATTR_VRC_CTA_INIT_COUNT
	.align		4
        /*00e4*/ 	.byte	0x02, 0x4a
	.zero		1
	.zero		1


	//----- nvinfo : EIATTR_EXIT_INSTR_OFFSETS
	.align		4
        /*00e8*/ 	.byte	0x04, 0x1c
        /*00ea*/ 	.short	(.L_83 - .L_82)


	//   ....[0]....
.L_82:
        /*00ec*/ 	.word	0x00000040


	//   ....[1]....
        /*00f0*/ 	.word	0x000000c0


	//   ....[2]....
        /*00f4*/ 	.word	0x00000140


	//   ....[3]....
        /*00f8*/ 	.word	0x00000ab0


	//----- nvinfo : EIATTR_CRS_STACK_SIZE
	.align		4
.L_83:
        /*00fc*/ 	.byte	0x04, 0x1e
        /*00fe*/ 	.short	(.L_85 - .L_84)
.L_84:
        /*0100*/ 	.word	0x00000000


	//----- nvinfo : EIATTR_CBANK_PARAM_SIZE
	.align		4
.L_85:
        /*0104*/ 	.byte	0x03, 0x19
        /*0106*/ 	.short	0x0060


	//----- nvinfo : EIATTR_PARAM_CBANK
	.align		4
        /*0108*/ 	.byte	0x04, 0x0a
        /*010a*/ 	.short	(.L_87 - .L_86)
	.align		4
.L_86:
        /*010c*/ 	.word	index@(.nv.constant0.bollinger_bands_sma_prefix_f32)
        /*0110*/ 	.short	0x0380
        /*0112*/ 	.short	0x0060


	//----- nvinfo : EIATTR_SW_WAR
	.align		4
.L_87:
        /*0114*/ 	.byte	0x04, 0x36
        /*0116*/ 	.short	(.L_89 - .L_88)
.L_88:
        /*0118*/ 	.word	0x00000008
.L_89:


//--------------------- .nv.callgraph             --------------------------
	.section	.nv.callgraph,"",@"SHT_CUDA_CALLGRAPH"
	.align	4
	.sectionentsize	8
	.align		4
        /*0000*/ 	.word	0x00000000
	.align		4
        /*0004*/ 	.word	0xffffffff
	.align		4
        /*0008*/ 	.word	0x00000000
	.align		4
        /*000c*/ 	.word	0xfffffffe
	.align		4
        /*0010*/ 	.word	0x00000000
	.align		4
        /*0014*/ 	.word	0xfffffffd
	.align		4
        /*0018*/ 	.word	0x00000000
	.align		4
        /*001c*/ 	.word	0xfffffffc


//--------------------- .text.bollinger_bands_many_series_one_param_f32 --------------------------
	.section	.text.bollinger_bands_many_series_one_param_f32,"ax",@progbits
	.align	128
        .global         bollinger_bands_many_series_one_param_f32
        .type           bollinger_bands_many_series_one_param_f32,@function
        .size           bollinger_bands_many_series_one_param_f32,(.L_x_39 - bollinger_bands_many_series_one_param_f32)
        .other          bollinger_bands_many_series_one_param_f32,@"STO_CUDA_ENTRY STV_DEFAULT"
bollinger_bands_many_series_one_param_f32:
.text.bollinger_bands_many_series_one_param_f32:
[----:B------:R-:W-:Y:S08]  /*0000*/  LDC R1, c[0x0][0x37c] ;  /* 0x0000df00ff017b82 */ /* 0x000ff00000000800 */
[----:B------:R-:W0:Y:S01]  /*0010*/  S2UR UR11, SR_CTAID.Y ;  /* 0x00000000000b79c3 */ /* 0x000e220000002600 */
[----:B------:R-:W0:Y:S01]  /*0020*/  LDCU UR9, c[0x0][0x3a4] ;  /* 0x00007480ff0977ac */ /* 0x000e220008000800 */
[----:B------:R-:W1:Y:S01]  /*0030*/  LDCU UR10, c[0x0][0x398] ;  /* 0x00007300ff0a77ac */ /* 0x000e620008000800 */
[----:B0-----:R-:W-:-:S04]  /*0040*/  UISETP.GE.AND UP0, UPT, UR11, UR9, UPT ;  /* 0x000000090b00728c */ /* 0x001fc8000bf06270 */
[----:B-1----:R-:W-:-:S06]  /*0050*/  UISETP.LT.OR UP0, UPT, UR10, 0x1, UP0 ;  /* 0x000000010a00788c */ /* 0x002fcc0008701670 */
[----:B------:R-:W-:-:S13]  /*0060*/  PLOP3.LUT P0, PT, PT, PT, UP0, 0x80, 0x8 ;  /* 0x000000000008781c */ /* 0x000fda0003f0f008 */
[----:B------:R-:W-:Y:S05]  /*0070*/  @P0 EXIT ;  /* 0x000000000000094d */ /* 0x000fea0003800000 */
[----:B------:R-:W0:Y:S01]  /*0080*/  S2R R0, SR_TID.X ;  /* 0x0000000000007919 */ /* 0x000e220000002100 */
[----:B------:R-:W1:Y:S01]  /*0090*/  LDCU UR8, c[0x0][0x360] ;  /* 0x00006c00ff0877ac */ /* 0x000e620008000800 */
[----:B------:R-:W0:Y:S01]  /*00a0*/  S2UR UR4, SR_CTAID.X ;  /* 0x00000000000479c3 */ /* 0x000e220000002500 */
[----:B------:R-:W2:Y:S07]  /*00b0*/  LDCU UR5, c[0x0][0x3a8] ;  /* 0x00007500ff0577ac */ /* 0x000eae0008000800 */
[----:B------:R-:W0:Y:S02]  /*00c0*/  LDC R3, c[0x0][0x360] ;  /* 0x0000d800ff037b82 */ /* 0x000e240000000800 */
[----:B0-----:R-:W-:-:S05]  /*00d0*/  IMAD R0, R3, UR4, R0 ;  /* 0x0000000403007c24 */ /* 0x001fca000f8e0200 */
[----:B--2---:R-:W-:-:S13]  /*00e0*/  ISETP.GE.AND P0, PT, R0, UR5, PT ;  /* 0x0000000500007c0c */ /* 0x004fda000bf06270 */
[----:B-1----:R-:W-:Y:S05]  /*00f0*/  @P0 EXIT ;  /* 0x000000000000094d */ /* 0x002fea0003800000 */
[----:B------:R-:W0:Y:S01]  /*0100*/  LDCU.64 UR4, c[0x0][0x3b0] ;  /* 0x00007600ff0477ac */ /* 0x000e220008000a00 */
[----:B------:R-:W1:Y:S01]  /*0110*/  LDCU.64 UR14, c[0x0][0x358] ;  /* 0x00006b00ff0e77ac */ /* 0x000e620008000a00 */
[----:B------:R-:W2:Y:S01]  /*0120*/  LDCU UR16, c[0x0][0x3a0] ;  /* 0x00007400ff1077ac */ /* 0x000ea20008000800 */
[----:B------:R-:W3:Y:S01]  /*0130*/  I2F.F64.U32 R6, UR10 ;  /* 0x0000000a00067d12 */ /* 0x000ee20008201800 */
[----:B------:R-:W4:Y:S01]  /*0140*/  LDC R4, c[0x0][0x3a4] ;  /* 0x0000e900ff047b82 */ /* 0x000f220000000800 */
[----:B------:R-:W5:Y:S01]  /*0150*/  LDCU UR12, c[0x0][0x39c] ;  /* 0x00007380ff0c77ac */ /* 0x000f620008000800 */
[----:B------:R-:W5:Y:S06]  /*0160*/  LDCU UR7, c[0x0][0x370] ;  /* 0x00006e00ff0777ac */ /* 0x000f6c0008000800 */
[----:B------:R-:W4:Y:S01]  /*0170*/  LDC R5, c[0x0][0x398] ;  /* 0x0000e600ff057b82 */ /* 0x000f220000000800 */
[----:B0-----:R-:W-:Y:S01]  /*0180*/  UIMAD.WIDE.U32 UR4, UR11, 0x4, UR4 ;  /* 0x000000040b0478a5 */ /* 0x001fe2000f8e0004 */
[----:B------:R-:W0:Y:S05]  /*0190*/  LDCU UR17, c[0x0][0x3a8] ;  /* 0x00007500ff1177ac */ /* 0x000e2a0008000800 */
[----:B------:R-:W-:Y:S01]  /*01a0*/  IMAD.U32 R2, RZ, RZ, UR4 ;  /* 0x00000004ff027e24 */ /* 0x000fe2000f8e00ff */
[----:B------:R-:W0:Y:S01]  /*01b0*/  LDC.64 R22, c[0x0][0x390] ;  /* 0x0000e400ff167b82 */ /* 0x000e220000000a00 */
[----:B------:R-:W-:-:S03]  /*01c0*/  IMAD.U32 R3, RZ, RZ, UR5 ;  /* 0x00000005ff037e24 */ /* 0x000fc6000f8e00ff */
[----:B------:R-:W4:Y:S02]  /*01d0*/  LDCU.64 UR4, c[0x0][0x390] ;  /* 0x00007200ff0477ac */ /* 0x000f240008000a00 */
[----:B-1----:R-:W4:Y:S01]  /*01e0*/  LDG.E.CONSTANT R2, desc[UR14][R2.64] ;  /* 0x0000000e02027981 */ /* 0x002f22000c1e9900 */
[----:B--2---:R-:W1:Y:S01]  /*01f0*/  F2F.F64.F32 R16, UR16 ;  /* 0x0000001000107d10 */ /* 0x004e620008201800 */
[----:B------:R-:W2:Y:S01]  /*0200*/  LDC.64 R20, c[0x0][0x3b8] ;  /* 0x0000ee00ff147b82 */ /* 0x000ea20000000a00 */
[----:B---3--:R-:W-:Y:S01]  /*0210*/  R2UR UR13, R7 ;  /* 0x00000000070d72ca */ /* 0x008fe200000e0000 */
[----:B-----5:R-:W-:-:S05]  /*0220*/  UIMAD UR8, UR8, UR7, URZ ;  /* 0x00000007080872a4 */ /* 0x020fca000f8e02ff */
[----:B------:R-:W3:Y:S01]  /*0230*/  F2F.F64.F32 R18, UR12 ;  /* 0x0000000c00127d10 */ /* 0x000ee20008201800 */
[----:B------:R-:W-:Y:S01]  /*0240*/  R2UR UR12, R6 ;  /* 0x00000000060c72ca */ /* 0x000fe200000e0000 */
[----:B------:R-:W-:Y:S01]  /*0250*/  IMAD.MOV.U32 R6, RZ, RZ, R0 ;  /* 0x000000ffff067224 */ /* 0x000fe200078e0000 */
[----:B----4-:R-:W-:-:S13]  /*0260*/  R2UR UR6, R2 ;  /* 0x00000000020672ca */ /* 0x010fda00000e0000 */
[----:B------:R-:W-:Y:S02]  /*0270*/  UIMAD UR7, UR6, UR9, UR11 ;  /* 0x00000009060772a4 */ /* 0x000fe4000f8e020b */
[----:B------:R-:W-:Y:S02]  /*0280*/  UIADD3 UR6, UPT, UPT, UR6, -0x1, UR10 ;  /* 0xffffffff06067890 */ /* 0x000fe4000fffe00a */
[----:B0123--:R-:W-:-:S12]  /*0290*/  UIMAD.WIDE UR4, UR7, 0x4, UR4 ;  /* 0x00000004070478a5 */ /* 0x00ffd8000f8e0204 */
.L_x_8:
[C---:B------:R-:W-:Y:S01]  /*02a0*/  ISETP.GE.AND P0, PT, R6.reuse, UR6, PT ;  /* 0x0000000606007c0c */ /* 0x040fe2000bf06270 */
[----:B------:R-:W-:Y:S01]  /*02b0*/  BSSY.RECONVERGENT B0, `(.L_x_0) ;  /* 0x0000077000007945 */ /* 0x000fe20003800200 */
[----:B------:R-:W-:Y:S01]  /*02c0*/  IMAD R7, R6, R4, UR11 ;  /* 0x0000000b06077e24 */ /* 0x000fe2000f8e0204 */
[----:B0-----:R-:W-:Y:S01]  /*02d0*/  MOV R0, 0x7fffffff ;  /* 0x7fffffff00007802 */ /* 0x001fe20000000f00 */
[----:B------:R-:W-:Y:S02]  /*02e0*/  IMAD.MOV.U32 R8, RZ, RZ, 0x7fffffff ;  /* 0x7fffffffff087424 */ /* 0x000fe400078e00ff */
[----:B------:R-:W-:-:S07]  /*02f0*/  IMAD.MOV.U32 R15, RZ, RZ, 0x7fffffff ;  /* 0x7fffffffff0f7424 */ /* 0x000fce00078e00ff */
[----:B------:R-:W-:Y:S05]  /*0300*/  @!P0 BRA `(.L_x_1) ;  /* 0x0000000400c48947 */ /* 0x000fea0003800000 */
[----:B------:R-:W-:Y:S02]  /*0310*/  IMAD.IADD R25, R7, 0x1, R4 ;  /* 0x0000000107197824 */ /* 0x000fe400078e0204 */
[----:B------:R-:W-:Y:S02]  /*0320*/  IMAD.U32 R11, RZ, RZ, UR5 ;  /* 0x00000005ff0b7e24 */ /* 0x000fe4000f8e00ff */
[----:B------:R-:W-:-:S04]  /*0330*/  IMAD.WIDE R2, R25, 0x4, R22 ;  /* 0x0000000419027825 */ /* 0x000fc800078e0216 */
[----:B------:R-:W-:Y:S02]  /*0340*/  IMAD.U32 R10, RZ, RZ, UR4 ;  /* 0x00000004ff0a7e24 */ /* 0x000fe4000f8e00ff */
[----:B------:R-:W2:Y:S04]  /*0350*/  LDG.E.CONSTANT R2, desc[UR14][R2.64] ;  /* 0x0000000e02027981 */ /* 0x000ea8000c1e9900 */
[----:B------:R-:W2:Y:S02]  /*0360*/  LDG.E.CONSTANT R11, desc[UR14][R10.64] ;  /* 0x0000000e0a0b7981 */ /* 0x000ea4000c1e9900 */
[----:B--2---:R-:W-:-:S13]  /*0370*/  ISETP.NE.AND P0, PT, R2, R11, PT ;  /* 0x0000000b0200720c */ /* 0x004fda0003f05270 */
[----:B------:R-:W-:Y:S05]  /*0380*/  @P0 BRA `(.L_x_1) ;  /* 0x0000000400a40947 */ /* 0x000fea0003800000 */
[----:B------:R-:W0:Y:S01]  /*0390*/  LDC.64 R8, c[0x0][0x380] ;  /* 0x0000e000ff087b82 */ /* 0x000e220000000a00 */
[----:B------:R-:W-:-:S04]  /*03a0*/  IADD3 R0, PT, PT, R6, 0x1, -R5 ;  /* 0x0000000106007810 */ /* 0x000fc80007ffe805 */
[----:B------:R-:W-:-:S03]  /*03b0*/  VIMNMX R3, PT, PT, RZ, R0, !PT ;  /* 0x00000000ff037248 */ /* 0x000fc60007fe0100 */
[----:B------:R-:W1:Y:S02]  /*03c0*/  LDC.64 R10, c[0x0][0x388] ;  /* 0x0000e200ff0a7b82 */ /* 0x000e640000000a00 */
[----:B------:R-:W-:Y:S02]  /*03d0*/  IMAD R13, R3, R4, UR11 ;  /* 0x0000000b030d7e24 */ /* 0x000fe4000f8e0204 */
[----:B0-----:R-:W-:-:S04]  /*03e0*/  IMAD.WIDE R2, R25, 0x8, R8 ;  /* 0x0000000819027825 */ /* 0x001fc800078e0208 */
[----:B------:R-:W-:Y:S02]  /*03f0*/  IMAD.WIDE.U32 R8, R13, 0x8, R8 ;  /* 0x000000080d087825 */ /* 0x000fe400078e0008 */
[----:B------:R-:W2:Y:S04]  /*0400*/  LDG.E.64.CONSTANT R2, desc[UR14][R2.64] ;  /* 0x0000000e02027981 */ /* 0x000ea8000c1e9b00 */
[----:B------:R-:W2:Y:S01]  /*0410*/  LDG.E.64.CONSTANT R8, desc[UR14][R8.64] ;  /* 0x0000000e08087981 */ /* 0x000ea2000c1e9b00 */
[----:B-1----:R-:W-:-:S04]  /*0420*/  IMAD.WIDE R14, R25, 0x8, R10 ;  /* 0x00000008190e7825 */ /* 0x002fc800078e020a */
[----:B------:R-:W-:Y:S02]  /*0430*/  IMAD.WIDE.U32 R10, R13, 0x8, R10 ;  /* 0x000000080d0a7825 */ /* 0x000fe400078e000a */
[----:B------:R-:W3:Y:S04]  /*0440*/  LDG.E.64.CONSTANT R14, desc[UR14][R14.64] ;  /* 0x0000000e0e0e7981 */ /* 0x000ee8000c1e9b00 */
[----:B------:R-:W3:Y:S01]  /*0450*/  LDG.E.64.CONSTANT R10, desc[UR14][R10.64] ;  /* 0x0000000e0a0a7981 */ /* 0x000ee2000c1e9b00 */
[----:B------:R-:W0:Y:S01]  /*0460*/  MUFU.RCP64H R13, UR13 ;  /* 0x0000000d000d7d08 */ /* 0x000e220008001800 */
[----:B------:R-:W-:Y:S01]  /*0470*/  MOV R24, UR12 ;  /* 0x0000000c00187c02 */ /* 0x000fe20008000f00 */
[----:B------:R-:W-:Y:S01]  /*0480*/  IMAD.U32 R25, RZ, RZ, UR13 ;  /* 0x0000000dff197e24 */ /* 0x000fe2000f8e00ff */
[----:B------:R-:W-:Y:S01]  /*0490*/  BSSY.RECONVERGENT B1, `(.L_x_2) ;  /* 0x000001c000017945 */ /* 0x000fe20003800200 */
[----:B------:R-:W-:-:S06]  /*04a0*/  IMAD.MOV.U32 R12, RZ, RZ, 0x1 ;  /* 0x00000001ff0c7424 */ /* 0x000fcc00078e00ff */
[----:B0-----:R-:W-:-:S08]  /*04b0*/  DFMA R24, R12, -R24, 1 ;  /* 0x3ff000000c18742b */ /* 0x001fd00000000818 */
[----:B------:R-:W-:-:S08]  /*04c0*/  DFMA R24, R24, R24, R24 ;  /* 0x000000181818722b */ /* 0x000fd00000000018 */
[----:B------:R-:W-:Y:S01]  /*04d0*/  DFMA R24, R12, R24, R12 ;  /* 0x000000180c18722b */ /* 0x000fe2000000000c */
[----:B------:R-:W-:Y:S02]  /*04e0*/  IMAD.U32 R12, RZ, RZ, UR12 ;  /* 0x0000000cff0c7e24 */ /* 0x000fe4000f8e00ff */
[----:B------:R-:W-:-:S06]  /*04f0*/  IMAD.U32 R13, RZ, RZ, UR13 ;  /* 0x0000000dff0d7e24 */ /* 0x000fcc000f8e00ff */
[----:B------:R-:W-:-:S08]  /*0500*/  DFMA R12, R24, -R12, 1 ;  /* 0x3ff00000180c742b */ /* 0x000fd0000000080c */
[----:B------:R-:W-:Y:S02]  /*0510*/  DFMA R12, R24, R12, R24 ;  /* 0x0000000c180c722b */ /* 0x000fe40000000018 */
[----:B--2---:R-:W-:-:S08]  /*0520*/  DADD R8, R2, -R8 ;  /* 0x0000000002087229 */ /* 0x004fd00000000808 */
[----:B------:R-:W-:Y:S02]  /*0530*/  DMUL R2, R8, R12 ;  /* 0x0000000c08027228 */ /* 0x000fe40000000000 */
[----:B------:R-:W-:Y:S01]  /*0540*/  FSETP.GEU.AND P1, PT, |R9|, 6.5827683646048100446e-37, PT ;  /* 0x036000000900780b */ /* 0x000fe20003f2e200 */
[----:B---3--:R-:W-:-:S05]  /*0550*/  DADD R14, R14, -R10 ;  /* 0x000000000e0e7229 */ /* 0x008fca000000080a */
[----:B------:R-:W-:-:S08]  /*0560*/  DFMA R24, R2, -UR12, R8 ;  /* 0x8000000c02187c2b */ /* 0x000fd00008000008 */
[----:B------:R-:W-:-:S10]  /*0570*/  DFMA R2, R12, R24, R2 ;  /* 0x000000180c02722b */ /* 0x000fd40000000002 */
[----:B------:R-:W-:-:S05]  /*0580*/  FFMA R0, RZ, UR13, R3 ;  /* 0x0000000dff007c23 */ /* 0x000fca0008000003 */
[----:B------:R-:W-:-:S13]  /*0590*/  FSETP.GT.AND P0, PT, |R0|, 1.469367938527859385e-39, PT ;  /* 0x001000000000780b */ /* 0x000fda0003f04200 */
[----:B------:R-:W-:Y:S05]  /*05a0*/  @P0 BRA P1, `(.L_x_3) ;  /* 0x0000000000280947 */ /* 0x000fea0000800000 */
[----:B------:R-:W-:Y:S01]  /*05b0*/  MOV R2, UR12 ;  /* 0x0000000c00027c02 */ /* 0x000fe20008000f00 */
[----:B------:R-:W-:Y:S01]  /*05c0*/  IMAD.U32 R10, RZ, RZ, UR12 ;  /* 0x0000000cff0a7e24 */ /* 0x000fe2000f8e00ff */
[----:B------:R-:W-:Y:S01]  /*05d0*/  MOV R0, 0x630 ;  /* 0x0000063000007802 */ /* 0x000fe20000000f00 */
[----:B------:R-:W-:Y:S01]  /*05e0*/  IMAD.U32 R3, RZ, RZ, UR13 ;  /* 0x0000000dff037e24 */ /* 0x000fe2000f8e00ff */
[----:B------:R-:W-:Y:S01]  /*05f0*/  MOV R10, R2 ;  /* 0x00000002000a7202 */ /* 0x000fe20000000f00 */
[----:B------:R-:W-:Y:S02]  /*0600*/  IMAD.U32 R11, RZ, RZ, UR13 ;  /* 0x0000000dff0b7e24 */ /* 0x000fe4000f8e00ff */
[----:B------:R-:W-:-:S07]  /*0610*/  IMAD.MOV.U32 R27, RZ, RZ, R9 ;  /* 0x000000ffff1b7224 */ /* 0x000fce00078e0009 */
[----:B------:R-:W-:Y:S05]  /*0620*/  CALL.REL.NOINC `($__internal_0_$__cuda_sm20_div_rn_f64_full) ;  /* 0x0000000400307944 */ /* 0x000fea0003c00000 */
[----:B------:R-:W-:Y:S02]  /*0630*/  IMAD.MOV.U32 R2, RZ, RZ, R26 ;  /* 0x000000ffff027224 */ /* 0x000fe400078e001a */
[----:B------:R-:W-:-:S07]  /*0640*/  IMAD.MOV.U32 R3, RZ, RZ, R27 ;  /* 0x000000ffff037224 */ /* 0x000fce00078e001b */
.L_x_3:
[----:B------:R-:W-:Y:S05]  /*0650*/  BSYNC.RECONVERGENT B1 ;  /* 0x0000000000017941 */ /* 0x000fea0003800200 */
.L_x_2:
[----:B------:R-:W0:Y:S01]  /*0660*/  MUFU.RCP64H R9, UR13 ;  /* 0x0000000d00097d08 */ /* 0x000e220008001800 */
[----:B------:R-:W-:Y:S01]  /*0670*/  IMAD.U32 R10, RZ, RZ, UR12 ;  /* 0x0000000cff0a7e24 */ /* 0x000fe2000f8e00ff */
[----:B------:R-:W-:Y:S01]  /*0680*/  MOV R8, 0x1 ;  /* 0x0000000100087802 */ /* 0x000fe20000000f00 */
[----:B------:R-:W-:Y:S01]  /*0690*/  IMAD.U32 R11, RZ, RZ, UR13 ;  /* 0x0000000dff0b7e24 */ /* 0x000fe2000f8e00ff */
[----:B------:R-:W-:Y:S01]  /*06a0*/  FSETP.GEU.AND P1, PT, |R15|, 6.5827683646048100446e-37, PT ;  /* 0x036000000f00780b */ /* 0x000fe20003f2e200 */
[----:B------:R-:W-:Y:S04]  /*06b0*/  BSSY.RECONVERGENT B1, `(.L_x_4) ;  /* 0x0000019000017945 */ /* 0x000fe80003800200 */
[----:B0-----:R-:W-:-:S08]  /*06c0*/  DFMA R10, R8, -R10, 1 ;  /* 0x3ff00000080a742b */ /* 0x001fd0000000080a */
[----:B------:R-:W-:-:S08]  /*06d0*/  DFMA R10, R10, R10, R10 ;  /* 0x0000000a0a0a722b */ /* 0x000fd0000000000a */
[----:B------:R-:W-:Y:S01]  /*06e0*/  DFMA R10, R8, R10, R8 ;  /* 0x0000000a080a722b */ /* 0x000fe20000000008 */
[----:B------:R-:W-:Y:S02]  /*06f0*/  IMAD.U32 R8, RZ, RZ, UR12 ;  /* 0x0000000cff087e24 */ /* 0x000fe4000f8e00ff */
[----:B------:R-:W-:-:S06]  /*0700*/  IMAD.U32 R9, RZ, RZ, UR13 ;  /* 0x0000000dff097e24 */ /* 0x000fcc000f8e00ff */
[----:B------:R-:W-:-:S08]  /*0710*/  DFMA R8, R10, -R8, 1 ;  /* 0x3ff000000a08742b */ /* 0x000fd00000000808 */
[----:B------:R-:W-:-:S08]  /*0720*/  DFMA R12, R10, R8, R10 ;  /* 0x000000080a0c722b */ /* 0x000fd0000000000a */
[----:B------:R-:W-:-:S08]  /*0730*/  DMUL R8, R14, R12 ;  /* 0x0000000c0e087228 */ /* 0x000fd00000000000 */
[----:B------:R-:W-:-:S08]  /*0740*/  DFMA R10, R8, -UR12, R14 ;  /* 0x8000000c080a7c2b */ /* 0x000fd0000800000e */
[----:B------:R-:W-:-:S10]  /*0750*/  DFMA R8, R12, R10, R8 ;  /* 0x0000000a0c08722b */ /* 0x000fd40000000008 */
[----:B------:R-:W-:-:S05]  /*0760*/  FFMA R0, RZ, UR13, R9 ;  /* 0x0000000dff007c23 */ /* 0x000fca0008000009 */
[----:B------:R-:W-:-:S13]  /*0770*/  FSETP.GT.AND P0, PT, |R0|, 1.469367938527859385e-39, PT ;  /* 0x001000000000780b */ /* 0x000fda0003f04200 */
[----:B------:R-:W-:Y:S05]  /*0780*/  @P0 BRA P1, `(.L_x_5) ;  /* 0x00000000002c0947 */ /* 0x000fea0000800000 */
[----:B------:R-:W-:Y:S01]  /*0790*/  IMAD.U32 R9, RZ, RZ, UR13 ;  /* 0x0000000dff097e24 */ /* 0x000fe2000f8e00ff */
[----:B------:R-:W-:Y:S01]  /*07a0*/  MOV R8, UR12 ;  /* 0x0000000c00087c02 */ /* 0x000fe20008000f00 */
[----:B------:R-:W-:Y:S01]  /*07b0*/  IMAD.U32 R11, RZ, RZ, UR13 ;  /* 0x0000000dff0b7e24 */ /* 0x000fe2000f8e00ff */
[----:B------:R-:W-:Y:S01]  /*07c0*/  MOV R0, 0x820 ;  /* 0x0000082000007802 */ /* 0x000fe20000000f00 */
[----:B------:R-:W-:Y:S02]  /*07d0*/  IMAD.U32 R10, RZ, RZ, UR12 ;  /* 0x0000000cff0a7e24 */ /* 0x000fe4000f8e00ff */
[----:B------:R-:W-:Y:S02]  /*07e0*/  IMAD.MOV.U32 R8, RZ, RZ, R14 ;  /* 0x000000ffff087224 */ /* 0x000fe400078e000e */
[----:B------:R-:W-:Y:S02]  /*07f0*/  IMAD.MOV.U32 R27, RZ, RZ, R15 ;  /* 0x000000ffff1b7224 */ /* 0x000fe400078e000f */
[----:B------:R-:W-:-:S07]  /*0800*/  IMAD.MOV.U32 R11, RZ, RZ, R9 ;  /* 0x000000ffff0b7224 */ /* 0x000fce00078e0009 */
[----:B------:R-:W-:Y:S05]  /*0810*/  CALL.REL.NOINC `($__internal_0_$__cuda_sm20_div_rn_f64_full) ;  /* 0x0000000000b47944 */ /* 0x000fea0003c00000 */
[----:B------:R-:W-:Y:S01]  /*0820*/  MOV R8, R26 ;  /* 0x0000001a00087202 */ /* 0x000fe20000000f00 */
[----:B------:R-:W-:-:S07]  /*0830*/  IMAD.MOV.U32 R9, RZ, RZ, R27 ;  /* 0x000000ffff097224 */ /* 0x000fce00078e001b */
.L_x_5:
[----:B------:R-:W-:Y:S05]  /*0840*/  BSYNC.RECONVERGENT B1 ;  /* 0x0000000000017941 */ /* 0x000fea0003800200 */
.L_x_4:
[----:B------:R-:W-:Y:S01]  /*0850*/  DFMA R10, -R2, R2, R8 ;  /* 0x00000002020a722b */ /* 0x000fe20000000108 */
[----:B------:R-:W-:Y:S01]  /*0860*/  IMAD.MOV.U32 R14, RZ, RZ, 0x0 ;  /* 0x00000000ff0e7424 */ /* 0x000fe200078e00ff */
[----:B------:R-:W-:Y:S01]  /*0870*/  BSSY.RECONVERGENT B1, `(.L_x_6) ;  /* 0x0000015000017945 */ /* 0x000fe20003800200 */
[----:B------:R-:W-:-:S05]  /*0880*/  IMAD.MOV.U32 R15, RZ, RZ, 0x3fd80000 ;  /* 0x3fd80000ff0f7424 */ /* 0x000fca00078e00ff */
[----:B------:R-:W-:-:S06]  /*0890*/  DSETP.GEU.AND P0, PT, R10, RZ, PT ;  /* 0x000000ff0a00722a */ /* 0x000fcc0003f0e000 */
[----:B------:R-:W-:Y:S02]  /*08a0*/  FSEL R11, R11, RZ, P0 ;  /* 0x000000ff0b0b7208 */ /* 0x000fe40000000000 */
[----:B------:R-:W-:Y:S02]  /*08b0*/  FSEL R10, R10, RZ, P0 ;  /* 0x000000ff0a0a7208 */ /* 0x000fe40000000000 */
[----:B------:R-:W0:Y:S01]  /*08c0*/  MUFU.RSQ64H R9, R11 ;  /* 0x0000000b00097308 */ /* 0x000e220000001c00 */
[----:B------:R-:W-:-:S05]  /*08d0*/  VIADD R8, R11, 0xfcb00000 ;  /* 0xfcb000000b087836 */ /* 0x000fca0000000000 */
[----:B------:R-:W-:Y:S01]  /*08e0*/  ISETP.GE.U32.AND P0, PT, R8, 0x7ca00000, PT ;  /* 0x7ca000000800780c */ /* 0x000fe20003f06070 */
[----:B0-----:R-:W-:-:S08]  /*08f0*/  DMUL R12, R8, R8 ;  /* 0x00000008080c7228 */ /* 0x001fd00000000000 */
[----:B------:R-:W-:-:S08]  /*0900*/  DFMA R12, -R12, R10, 1 ;  /* 0x3ff000000c0c742b */ /* 0x000fd0000000010a */
[----:B------:R-:W-:Y:S02]  /*0910*/  DFMA R14, R12, R14, 0.5 ;  /* 0x3fe000000c0e742b */ /* 0x000fe4000000000e */
[----:B------:R-:W-:-:S08]  /*0920*/  DMUL R12, R8, R12 ;  /* 0x0000000c080c7228 */ /* 0x000fd00000000000 */
[----:B------:R-:W-:-:S08]  /*0930*/  DFMA R28, R14, R12, R8 ;  /* 0x0000000c0e1c722b */ /* 0x000fd00000000008 */
[----:B------:R-:W-:Y:S02]  /*0940*/  DMUL R14, R28, R10 ;  /* 0x0000000a1c0e7228 */ /* 0x000fe40000000000 */
[----:B------:R-:W-:Y:S01]  /*0950*/  IADD3 R27, PT, PT, R29, -0x100000, RZ ;  /* 0xfff000001d1b7810 */ /* 0x000fe20007ffe0ff */
[----:B------:R-:W-:-:S05]  /*0960*/  IMAD.MOV.U32 R26, RZ, RZ, R28 ;  /* 0x000000ffff1a7224 */ /* 0x000fca00078e001c */
[----:B------:R-:W-:-:S08]  /*0970*/  DFMA R24, R14, -R14, R10 ;  /* 0x8000000e0e18722b */ /* 0x000fd0000000000a */
[----:B------:R-:W-:Y:S01]  /*0980*/  DFMA R12, R24, R26, R14 ;  /* 0x0000001a180c722b */ /* 0x000fe2000000000e */
[----:B------:R-:W-:Y:S10]  /*0990*/  @!P0 BRA `(.L_x_7) ;  /* 0x0000000000088947 */ /* 0x000ff40003800000 */
[----:B------:R-:W-:-:S07]  /*09a0*/  MOV R0, 0x9c0 ;  /* 0x000009c000007802 */ /* 0x000fce0000000f00 */
[----:B------:R-:W-:Y:S05]  /*09b0*/  CALL.REL.NOINC `($__internal_1_$__cuda_sm20_dsqrt_rn_f64_mediumpath_v1) ;  /* 0x0000000400bc7944 */ /* 0x000fea0003c00000 */
.L_x_7:
[----:B------:R-:W-:Y:S05]  /*09c0*/  BSYNC.RECONVERGENT B1 ;  /* 0x0000000000017941 */ /* 0x000fea0003800200 */
.L_x_6:
[-CC-:B------:R-:W-:Y:S01]  /*09d0*/  DFMA R8, R18, R12.reuse, R2.reuse ;  /* 0x0000000c1208722b */ /* 0x180fe20000000002 */
[----:B------:R0:W1:Y:S01]  /*09e0*/  F2F.F32.F64 R0, R2 ;  /* 0x0000000200007310 */ /* 0x0000620000301000 */
[----:B------:R-:W-:-:S07]  /*09f0*/  DFMA R12, R16, -R12, R2 ;  /* 0x8000000c100c722b */ /* 0x000fce0000000002 */
[----:B------:R0:W2:Y:S08]  /*0a00*/  F2F.F32.F64 R15, R12 ;  /* 0x0000000c000f7310 */ /* 0x0000b00000301000 */
[----:B-1----:R0:W3:Y:S02]  /*0a10*/  F2F.F32.F64 R8, R8 ;  /* 0x0000000800087310 */ /* 0x0020e40000301000 */
.L_x_1:
[----:B------:R-:W-:Y:S05]  /*0a20*/  BSYNC.RECONVERGENT B0 ;  /* 0x0000000000007941 */ /* 0x000fea0003800200 */
.L_x_0:
[----:B------:R-:W1:Y:S01]  /*0a30*/  LDC.64 R10, c[0x0][0x3c0] ;  /* 0x0000f000ff0a7b82 */ /* 0x000e620000000a00 */
[----:B0-----:R-:W-:-:S04]  /*0a40*/  IMAD.WIDE R2, R7, 0x4, R20 ;  /* 0x0000000407027825 */ /* 0x001fc800078e0214 */
[----:B------:R-:W-:Y:S01]  /*0a50*/  VIADD R6, R6, UR8 ;  /* 0x0000000806067c36 */ /* 0x000fe20008000000 */
[----:B---3--:R0:W-:Y:S02]  /*0a60*/  STG.E desc[UR14][R2.64], R8 ;  /* 0x0000000802007986 */ /* 0x0081e4000c10190e */
[----:B------:R-:W3:Y:S02]  /*0a70*/  LDC.64 R12, c[0x0][0x3c8] ;  /* 0x0000f200ff0c7b82 */ /* 0x000ee40000000a00 */
[----:B------:R-:W-:Y:S01]  /*0a80*/  ISETP.GE.AND P0, PT, R6, UR17, PT ;  /* 0x0000001106007c0c */ /* 0x000fe2000bf06270 */
[----:B-1----:R-:W-:-:S05]  /*0a90*/  IMAD.WIDE R10, R7, 0x4, R10 ;  /* 0x00000004070a7825 */ /* 0x002fca00078e020a */
[----:B------:R0:W-:Y:S01]  /*0aa0*/  STG.E desc[UR14][R10.64], R0 ;  /* 0x000000000a007986 */ /* 0x0001e2000c10190e */
[----:B---3--:R-:W-:-:S05]  /*0ab0*/  IMAD.WIDE R12, R7, 0x4, R12 ;  /* 0x00000004070c7825 */ /* 0x008fca00078e020c */
[----:B--2---:R0:W-:Y:S01]  /*0ac0*/  STG.E desc[UR14][R12.64], R15 ;  /* 0x0000000f0c007986 */ /* 0x0041e2000c10190e */
[----:B------:R-:W-:Y:S05]  /*0ad0*/  @!P0 BRA `(.L_x_8) ;  /* 0xfffffff400f08947 */ /* 0x000fea000383ffff */
[----:B------:R-:W-:Y:S05]  /*0ae0*/  EXIT ;  /* 0x000000000000794d */ /* 0x000fea0003800000 */
        .weak           $__internal_0_$__cuda_sm20_div_rn_f64_full
        .type           $__internal_0_$__cuda_sm20_div_rn_f64_full,@function
        .size           $__internal_0_$__cuda_sm20_div_rn_f64_full,($__internal_1_$__cuda_sm20_dsqrt_rn_f64_mediumpath_v1 - $__internal_0_$__cuda_sm20_div_rn_f64_full)
$__internal_0_$__cuda_sm20_div_rn_f64_full:
[C---:B------:R-:W-:Y:S01]  /*0af0*/  FSETP.GEU.AND P0, PT, |R11|.reuse, 1.469367938527859385e-39, PT ;  /* 0x001000000b00780b */ /* 0x040fe20003f0e200 */
[----:B------:R-:W-:Y:S01]  /*0b00*/  IMAD.MOV.U32 R9, RZ, RZ, R27 ;  /* 0x000000ffff097224 */ /* 0x000fe200078e001b */
[----:B------:R-:W-:Y:S01]  /*0b10*/  LOP3.LUT R12, R11, 0x800fffff, RZ, 0xc0, !PT ;  /* 0x800fffff0b0c7812 */ /* 0x000fe200078ec0ff */
[----:B------:R-:W-:Y:S01]  /*0b20*/  IMAD.MOV.U32 R33, RZ, RZ, 0x1ca00000 ;  /* 0x1ca00000ff217424 */ /* 0x000fe200078e00ff */
[----:B------:R-:W-:Y:S01]  /*0b30*/  MOV R24, 0x1 ;  /* 0x0000000100187802 */ /* 0x000fe20000000f00 */
[----:B------:R-:W-:Y:S01]  /*0b40*/  BSSY.RECONVERGENT B2, `(.L_x_9) ;  /* 0x0000053000027945 */ /* 0x000fe20003800200 */
[----:B------:R-:W-:Y:S01]  /*0b50*/  LOP3.LUT R13, R12, 0x3ff00000, RZ, 0xfc, !PT ;  /* 0x3ff000000c0d7812 */ /* 0x000fe200078efcff */
[----:B------:R-:W-:Y:S01]  /*0b60*/  IMAD.MOV.U32 R12, RZ, RZ, R10 ;  /* 0x000000ffff0c7224 */ /* 0x000fe200078e000a */
[C---:B------:R-:W-:Y:S02]  /*0b70*/  FSETP.GEU.AND P2, PT, |R9|.reuse, 1.469367938527859385e-39, PT ;  /* 0x001000000900780b */ /* 0x040fe40003f4e200 */
[----:B------:R-:W-:-:S02]  /*0b80*/  LOP3.LUT R32, R9, 0x7ff00000, RZ, 0xc0, !PT ;  /* 0x7ff0000009207812 */ /* 0x000fc400078ec0ff */
[----:B------:R-:W-:Y:S01]  /*0b90*/  LOP3.LUT R35, R11, 0x7ff00000, RZ, 0xc0, !PT ;  /* 0x7ff000000b237812 */ /* 0x000fe200078ec0ff */
[----:B------:R-:W-:Y:S02]  /*0ba0*/  @!P0 DMUL R12, R10, 8.98846567431157953865e+307 ;  /* 0x7fe000000a0c8828 */ /* 0x000fe40000000000 */
[----:B------:R-:W-:Y:S01]  /*0bb0*/  IMAD.MOV.U32 R34, RZ, RZ, R32 ;  /* 0x000000ffff227224 */ /* 0x000fe200078e0020 */
[----:B------:R-:W-:-:S03]  /*0bc0*/  ISETP.GE.U32.AND P1, PT, R32, R35, PT ;  /* 0x000000232000720c */ /* 0x000fc60003f26070 */
[----:B------:R-:W0:Y:S02]  /*0bd0*/  MUFU.RCP64H R25, R13 ;  /* 0x0000000d00197308 */ /* 0x000e240000001800 */
[----:B------:R-:W-:Y:S01]  /*0be0*/  @!P2 LOP3.LUT R29, R11, 0x7ff00000, RZ, 0xc0, !PT ;  /* 0x7ff000000b1da812 */ /* 0x000fe200078ec0ff */
[----:B------:R-:W-:Y:S01]  /*0bf0*/  @!P2 IMAD.MOV.U32 R28, RZ, RZ, RZ ;  /* 0x000000ffff1ca224 */ /* 0x000fe200078e00ff */
[----:B------:R-:W-:Y:S02]  /*0c00*/  @!P0 LOP3.LUT R35, R13, 0x7ff00000, RZ, 0xc0, !PT ;  /* 0x7ff000000d238812 */ /* 0x000fe400078ec0ff */
[----:B------:R-:W-:-:S03]  /*0c10*/  @!P2 ISETP.GE.U32.AND P3, PT, R32, R29, PT ;  /* 0x0000001d2000a20c */ /* 0x000fc60003f66070 */
[----:B------:R-:W-:Y:S01]  /*0c20*/  VIADD R36, R35, 0xffffffff ;  /* 0xffffffff23247836 */ /* 0x000fe20000000000 */
[----:B------:R-:W-:-:S04]  /*0c30*/  @!P2 SEL R29, R33, 0x63400000, !P3 ;  /* 0x63400000211da807 */ /* 0x000fc80005800000 */
[----:B------:R-:W-:Y:S01]  /*0c40*/  @!P2 LOP3.LUT R29, R29, 0x80000000, R9, 0xf8, !PT ;  /* 0x800000001d1da812 */ /* 0x000fe200078ef809 */
[----:B0-----:R-:W-:-:S03]  /*0c50*/  DFMA R26, R24, -R12, 1 ;  /* 0x3ff00000181a742b */ /* 0x001fc6000000080c */
[----:B------:R-:W-:-:S05]  /*0c60*/  @!P2 LOP3.LUT R29, R29, 0x100000, RZ, 0xfc, !PT ;  /* 0x001000001d1da812 */ /* 0x000fca00078efcff */
[----:B------:R-:W-:-:S08]  /*0c70*/  DFMA R26, R26, R26, R26 ;  /* 0x0000001a1a1a722b */ /* 0x000fd0000000001a */
[----:B------:R-:W-:Y:S01]  /*0c80*/  DFMA R26, R24, R26, R24 ;  /* 0x0000001a181a722b */ /* 0x000fe20000000018 */
[----:B------:R-:W-:Y:S01]  /*0c90*/  SEL R25, R33, 0x63400000, !P1 ;  /* 0x6340000021197807 */ /* 0x000fe20004800000 */
[----:B------:R-:W-:-:S03]  /*0ca0*/  IMAD.MOV.U32 R24, RZ, RZ, R8 ;  /* 0x000000ffff187224 */ /* 0x000fc600078e0008 */
[----:B------:R-:W-:-:S03]  /*0cb0*/  LOP3.LUT R25, R25, 0x800fffff, R9, 0xf8, !PT ;  /* 0x800fffff19197812 */ /* 0x000fc600078ef809 */
[----:B------:R-:W-:-:S03]  /*0cc0*/  DFMA R30, R26, -R12, 1 ;  /* 0x3ff000001a1e742b */ /* 0x000fc6000000080c */
[----:B------:R-:W-:-:S05]  /*0cd0*/  @!P2 DFMA R24, R24, 2, -R28 ;  /* 0x400000001818a82b */ /* 0x000fca000000081c */
[----:B------:R-:W-:-:S05]  /*0ce0*/  DFMA R30, R26, R30, R26 ;  /* 0x0000001e1a1e722b */ /* 0x000fca000000001a */
[----:B------:R-:W-:-:S03]  /*0cf0*/  @!P2 LOP3.LUT R34, R25, 0x7ff00000, RZ, 0xc0, !PT ;  /* 0x7ff000001922a812 */ /* 0x000fc600078ec0ff */
[----:B------:R-:W-:Y:S01]  /*0d00*/  DMUL R26, R30, R24 ;  /* 0x000000181e1a7228 */ /* 0x000fe20000000000 */
[----:B------:R-:W-:-:S04]  /*0d10*/  IADD3 R28, PT, PT, R34, -0x1, RZ ;  /* 0xffffffff221c7810 */ /* 0x000fc80007ffe0ff */
[----:B------:R-:W-:-:S03]  /*0d20*/  ISETP.GT.U32.AND P0, PT, R28, 0x7feffffe, PT ;  /* 0x7feffffe1c00780c */ /* 0x000fc60003f04070 */
[----:B------:R-:W-:Y:S01]  /*0d30*/  DFMA R28, R26, -R12, R24 ;  /* 0x8000000c1a1c722b */ /* 0x000fe20000000018 */
[----:B------:R-:W-:-:S07]  /*0d40*/  ISETP.GT.U32.OR P0, PT, R36, 0x7feffffe, P0 ;  /* 0x7feffffe2400780c */ /* 0x000fce0000704470 */
[----:B------:R-:W-:-:S06]  /*0d50*/  DFMA R28, R30, R28, R26 ;  /* 0x0000001c1e1c722b */ /* 0x000fcc000000001a */
[----:B------:R-:W-:Y:S05]  /*0d60*/  @P0 BRA `(.L_x_10) ;  /* 0x00000000006c0947 */ /* 0x000fea0003800000 */
[----:B------:R-:W-:-:S04]  /*0d70*/  LOP3.LUT R9, R11, 0x7ff00000, RZ, 0xc0, !PT ;  /* 0x7ff000000b097812 */ /* 0x000fc800078ec0ff */
[CC--:B------:R-:W-:Y:S02]  /*0d80*/  VIADDMNMX R8, R32.reuse, -R9.reuse, 0xb9600000, !PT ;  /* 0xb960000020087446 */ /* 0x0c0fe40007800909 */
[----:B------:R-:W-:Y:S02]  /*0d90*/  ISETP.GE.U32.AND P0, PT, R32, R9, PT ;  /* 0x000000092000720c */ /* 0x000fe40003f06070 */
[----:B------:R-:W-:Y:S02]  /*0da0*/  VIMNMX R8, PT, PT, R8, 0x46a00000, PT ;  /* 0x46a0000008087848 */ /* 0x000fe40003fe0100 */
[----:B------:R-:W-:-:S05]  /*0db0*/  SEL R33, R33, 0x63400000, !P0 ;  /* 0x6340000021217807 */ /* 0x000fca0004000000 */
[----:B------:R-:W-:Y:S02]  /*0dc0*/  IMAD.IADD R30, R8, 0x1, -R33 ;  /* 0x00000001081e7824 */ /* 0x000fe400078e0a21 */
[----:B------:R-:W-:Y:S02]  /*0dd0*/  IMAD.MOV.U32 R8, RZ, RZ, RZ ;  /* 0x000000ffff087224 */ /* 0x000fe400078e00ff */
[----:B------:R-:W-:-:S06]  /*0de0*/  VIADD R9, R30, 0x7fe00000 ;  /* 0x7fe000001e097836 */ /* 0x000fcc0000000000 */
[----:B------:R-:W-:-:S10]  /*0df0*/  DMUL R26, R28, R8 ;  /* 0x000000081c1a7228 */ /* 0x000fd40000000000 */
[----:B------:R-:W-:-:S13]  /*0e00*/  FSETP.GTU.AND P0, PT, |R27|, 1.469367938527859385e-39, PT ;  /* 0x001000001b00780b */ /* 0x000fda0003f0c200 */
[----:B------:R-:W-:Y:S05]  /*0e10*/  @P0 BRA `(.L_x_11) ;  /* 0x0000000000940947 */ /* 0x000fea0003800000 */
[----:B------:R-:W-:Y:S01]  /*0e20*/  DFMA R12, R28, -R12, R24 ;  /* 0x8000000c1c0c722b */ /* 0x000fe20000000018 */
[----:B------:R-:W-:-:S09]  /*0e30*/  MOV R10, RZ ;  /* 0x000000ff000a7202 */ /* 0x000fd20000000f00 */
[C---:B------:R-:W-:Y:S02]  /*0e40*/  FSETP.NEU.AND P0, PT, R13.reuse, RZ, PT ;  /* 0x000000ff0d00720b */ /* 0x040fe40003f0d000 */
[----:B------:R-:W-:-:S04]  /*0e50*/  LOP3.LUT R25, R13, 0x80000000, R11, 0x48, !PT ;  /* 0x800000000d197812 */ /* 0x000fc800078e480b */
[----:B------:R-:W-:-:S07]  /*0e60*/  LOP3.LUT R11, R25, R9, RZ, 0xfc, !PT ;  /* 0x00000009190b7212 */ /* 0x000fce00078efcff */
[----:B------:R-:W-:Y:S05]  /*0e70*/  @!P0 BRA `(.L_x_11) ;  /* 0x00000000007c8947 */ /* 0x000fea0003800000 */
[----:B------:R-:W-:Y:S01]  /*0e80*/  IMAD.MOV R9, RZ, RZ, -R30 ;  /* 0x000000ffff097224 */ /* 0x000fe200078e0a1e */
[----:B------:R-:W-:Y:S01]  /*0e90*/  DMUL.RP R10, R28, R10 ;  /* 0x0000000a1c0a7228 */ /* 0x000fe20000008000 */
[----:B------:R-:W-:-:S06]  /*0ea0*/  IMAD.MOV.U32 R8, RZ, RZ, RZ ;  /* 0x000000ffff087224 */ /* 0x000fcc00078e00ff */
[----:B------:R-:W-:-:S03]  /*0eb0*/  DFMA R8, R26, -R8, R28 ;  /* 0x800000081a08722b */ /* 0x000fc6000000001c */
[----:B------:R-:W-:-:S03]  /*0ec0*/  LOP3.LUT R25, R11, R25, RZ, 0x3c, !PT ;  /* 0x000000190b197212 */ /* 0x000fc600078e3cff */
[----:B------:R-:W-:-:S04]  /*0ed0*/  IADD3 R8, PT, PT, -R30, -0x43300000, RZ ;  /* 0xbcd000001e087810 */ /* 0x000fc80007ffe1ff */
[----:B------:R-:W-:-:S04]  /*0ee0*/  FSETP.NEU.AND P0, PT, |R9|, R8, PT ;  /* 0x000000080900720b */ /* 0x000fc80003f0d200 */
[----:B------:R-:W-:Y:S02]  /*0ef0*/  FSEL R26, R10, R26, !P0 ;  /* 0x0000001a0a1a7208 */ /* 0x000fe40004000000 */
[----:B------:R-:W-:Y:S01]  /*0f00*/  FSEL R27, R25, R27, !P0 ;  /* 0x0000001b191b7208 */ /* 0x000fe20004000000 */
[----:B------:R-:W-:Y:S06]  /*0f10*/  BRA `(.L_x_11) ;  /* 0x0000000000547947 */ /* 0x000fec0003800000 */
.L_x_10:
[----:B------:R-:W-:-:S14]  /*0f20*/  DSETP.NAN.AND P0, PT, R8, R8, PT ;  /* 0x000000080800722a */ /* 0x000fdc0003f08000 */
[----:B------:R-:W-:Y:S05]  /*0f30*/  @P0 BRA `(.L_x_12) ;  /* 0x0000000000440947 */ /* 0x000fea0003800000 */
[----:B------:R-:W-:-:S14]  /*0f40*/  DSETP.NAN.AND P0, PT, R10, R10, PT ;  /* 0x0000000a0a00722a */ /* 0x000fdc0003f08000 */
[----:B------:R-:W-:Y:S05]  /*0f50*/  @P0 BRA `(.L_x_13) ;  /* 0x0000000000300947 */ /* 0x000fea0003800000 */
[----:B------:R-:W-:Y:S01]  /*0f60*/  ISETP.NE.AND P0, PT, R34, R35, PT ;  /* 0x000000232200720c */ /* 0x000fe20003f05270 */
[----:B------:R-:W-:Y:S02]  /*0f70*/  IMAD.MOV.U32 R26, RZ, RZ, 0x0 ;  /* 0x00000000ff1a7424 */ /* 0x000fe400078e00ff */
[----:B------:R-:W-:-:S10]  /*0f80*/  IMAD.MOV.U32 R27, RZ, RZ, -0x80000 ;  /* 0xfff80000ff1b7424 */ /* 0x000fd400078e00ff */
[----:B------:R-:W-:Y:S05]  /*0f90*/  @!P0 BRA `(.L_x_11) ;  /* 0x0000000000348947 */ /* 0x000fea0003800000 */
[----:B------:R-:W-:Y:S02]  /*0fa0*/  ISETP.NE.AND P0, PT, R34, 0x7ff00000, PT ;  /* 0x7ff000002200780c */ /* 0x000fe40003f05270 */
[----:B------:R-:W-:Y:S02]  /*0fb0*/  LOP3.LUT R27, R9, 0x80000000, R11, 0x48, !PT ;  /* 0x80000000091b7812 */ /* 0x000fe400078e480b */
[----:B------:R-:W-:-:S13]  /*0fc0*/  ISETP.EQ.OR P0, PT, R35, RZ, !P0 ;  /* 0x000000ff2300720c */ /* 0x000fda0004702670 */
[----:B------:R-:W-:Y:S02]  /*0fd0*/  @P0 LOP3.LUT R8, R27, 0x7ff00000, RZ, 0xfc, !PT ;  /* 0x7ff000001b080812 */ /* 0x000fe400078efcff */
[----:B------:R-:W-:Y:S01]  /*0fe0*/  @!P0 MOV R26, RZ ;  /* 0x000000ff001a8202 */ /* 0x000fe20000000f00 */
[----:B------:R-:W-:Y:S02]  /*0ff0*/  @P0 IMAD.MOV.U32 R26, RZ, RZ, RZ ;  /* 0x000000ffff1a0224 */ /* 0x000fe400078e00ff */
[----:B------:R-:W-:Y:S01]  /*1000*/  @P0 IMAD.MOV.U32 R27, RZ, RZ, R8 ;  /* 0x000000ffff1b0224 */ /* 0x000fe200078e0008 */
[----:B------:R-:W-:Y:S06]  /*1010*/  BRA `(.L_x_11) ;  /* 0x0000000000147947 */ /* 0x000fec0003800000 */
.L_x_13:
[----:B------:R-:W-:Y:S01]  /*1020*/  LOP3.LUT R27, R11, 0x80000, RZ, 0xfc, !PT ;  /* 0x000800000b1b7812 */ /* 0x000fe200078efcff */
[----:B------:R-:W-:Y:S01]  /*1030*/  IMAD.MOV.U32 R26, RZ, RZ, R10 ;  /* 0x000000ffff1a7224 */ /* 0x000fe200078e000a */
[----:B------:R-:W-:Y:S06]  /*1040*/  BRA `(.L_x_11) ;  /* 0x0000000000087947 */ /* 0x000fec0003800000 */
.L_x_12:
[----:B------:R-:W-:Y:S01]  /*1050*/  LOP3.LUT R27, R9, 0x80000, RZ, 0xfc, !PT ;  /* 0x00080000091b7812 */ /* 0x000fe200078efcff */
[----:B------:R-:W-:-:S07]  /*1060*/  IMAD.MOV.U32 R26, RZ, RZ, R8 ;  /* 0x000000ffff1a7224 */ /* 0x000fce00078e0008 */
.L_x_11:
[----:B------:R-:W-:Y:S05]  /*1070*/  BSYNC.RECONVERGENT B2 ;  /* 0x0000000000027941 */ /* 0x000fea0003800200 */
.L_x_9:
[----:B------:R-:W-:Y:S01]  /*1080*/  MOV R8, R0 ;  /* 0x0000000000087202 */ /* 0x000fe20000000f00 */
[----:B------:R-:W-:-:S04]  /*1090*/  IMAD.MOV.U32 R9, RZ, RZ, 0x0 ;  /* 0x00000000ff097424 */ /* 0x000fc800078e00ff */
[----:B------:R-:W-:Y:S05]  /*10a0*/  RET.REL.NODEC R8 `(bollinger_bands_many_series_one_param_f32) ;  /* 0xffffffec08d47950 */ /* 0x000fea0003c3ffff */
        .weak           $__internal_1_$__cuda_sm20_dsqrt_rn_f64_mediumpath_v1
        .type           $__internal_1_$__cuda_sm20_dsqrt_rn_f64_mediumpath_v1,@function
        .size           $__internal_1_$__cuda_sm20_dsqrt_rn_f64_mediumpath_v1,(.L_x_39 - $__internal_1_$__cuda_sm20_dsqrt_rn_f64_mediumpath_v1)
$__internal_1_$__cuda_sm20_dsqrt_rn_f64_mediumpath_v1:
[----:B------:R-:W-:Y:S01]  /*10b0*/  ISETP.GE.U32.AND P0, PT, R8, -0x3400000, PT ;  /* 0xfcc000000800780c */ /* 0x000fe20003f06070 */
[----:B------:R-:W-:Y:S01]  /*10c0*/  BSSY.RECONVERGENT B2, `(.L_x_14) ;  /* 0x0000028000027945 */ /* 0x000fe20003800200 */
[----:B------:R-:W-:Y:S01]  /*10d0*/  IMAD.MOV.U32 R8, RZ, RZ, R10 ;  /* 0x000000ffff087224 */ /* 0x000fe200078e000a */
[----:B------:R-:W-:Y:S01]  /*10e0*/  MOV R9, R11 ;  /* 0x0000000b00097202 */ /* 0x000fe20000000f00 */
[----:B------:R-:W-:Y:S02]  /*10f0*/  IMAD.MOV.U32 R26, RZ, RZ, R28 ;  /* 0x000000ffff1a7224 */ /* 0x000fe400078e001c */
[----:B------:R-:W-:Y:S02]  /*1100*/  IMAD.MOV.U32 R10, RZ, RZ, R24 ;  /* 0x000000ffff0a7224 */ /* 0x000fe400078e0018 */
[----:B------:R-:W-:-:S05]  /*1110*/  IMAD.MOV.U32 R11, RZ, RZ, R25 ;  /* 0x000000ffff0b7224 */ /* 0x000fca00078e0019 */
[----:B------:R-:W-:Y:S05]  /*1120*/  @!P0 BRA `(.L_x_15) ;  /* 0x0000000000208947 */ /* 0x000fea0003800000 */
[----:B------:R-:W-:-:S10]  /*1130*/  DFMA.RM R10, R10, R26, R14 ;  /* 0x0000001a0a0a722b */ /* 0x000fd4000000400e */
[----:B------:R-:W-:-:S05]  /*1140*/  IADD3 R12, P0, PT, R10, 0x1, RZ ;  /* 0x000000010a0c7810 */ /* 0x000fca0007f1e0ff */
[----:B------:R-:W-:-:S06]  /*1150*/  IMAD.X R13, RZ, RZ, R11, P0 ;  /* 0x000000ffff0d7224 */ /* 0x000fcc00000e060b */
[----:B------:R-:W-:-:S08]  /*1160*/  DFMA.RP R8, -R10, R12, R8 ;  /* 0x0000000c0a08722b */ /* 0x000fd00000008108 */
[----:B------:R-:W-:-:S06]  /*1170*/  DSETP.GT.AND P0, PT, R8, RZ, PT ;  /* 0x000000ff0800722a */ /* 0x000fcc0003f04000 */
[----:B------:R-:W-:Y:S02]  /*1180*/  FSEL R10, R12, R10, P0 ;  /* 0x0000000a0c0a7208 */ /* 0x000fe40000000000 */
[----:B------:R-:W-:Y:S01]  /*1190*/  FSEL R11, R13, R11, P0 ;  /* 0x0000000b0d0b7208 */ /* 0x000fe20000000000 */
[----:B------:R-:W-:Y:S06]  /*11a0*/  BRA `(.L_x_16) ;  /* 0x0000000000647947 */ /* 0x000fec0003800000 */
.L_x_15:
[----:B------:R-:W-:-:S14]  /*11b0*/  DSETP.NE.AND P0, PT, R8, RZ, PT ;  /* 0x000000ff0800722a */ /* 0x000fdc0003f05000 */
[----:B------:R-:W-:Y:S05]  /*11c0*/  @!P0 BRA `(.L_x_17) ;  /* 0x0000000000588947 */ /* 0x000fea0003800000 */
[----:B------:R-:W-:-:S13]  /*11d0*/  ISETP.GE.AND P0, PT, R9, RZ, PT ;  /* 0x000000ff0900720c */ /* 0x000fda0003f06270 */
[----:B------:R-:W-:Y:S01]  /*11e0*/  @!P0 MOV R10, 0x0 ;  /* 0x00000000000a8802 */ /* 0x000fe20000000f00 */
[----:B------:R-:W-:Y:S01]  /*11f0*/  @!P0 IMAD.MOV.U32 R11, RZ, RZ, -0x80000 ;  /* 0xfff80000ff0b8424 */ /* 0x000fe200078e00ff */
[----:B------:R-:W-:Y:S06]  /*1200*/  @!P0 BRA `(.L_x_16) ;  /* 0x00000000004c8947 */ /* 0x000fec0003800000 */
[----:B------:R-:W-:-:S13]  /*1210*/  ISETP.GT.AND P0, PT, R9, 0x7fefffff, PT ;  /* 0x7fefffff0900780c */ /* 0x000fda0003f04270 */
[----:B------:R-:W-:Y:S05]  /*1220*/  @P0 BRA `(.L_x_17) ;  /* 0x0000000000400947 */ /* 0x000fea0003800000 */
[----:B------:R-:W-:Y:S01]  /*1230*/  DMUL R8, R8, 8.11296384146066816958e+31 ;  /* 0x4690000008087828 */ /* 0x000fe20000000000 */
[----:B------:R-:W-:Y:S01]  /*1240*/  IMAD.MOV.U32 R10, RZ, RZ, RZ ;  /* 0x000000ffff0a7224 */ /* 0x000fe200078e00ff */
[----:B------:R-:W-:Y:S01]  /*1250*/  MOV R15, 0x3fd80000 ;  /* 0x3fd80000000f7802 */ /* 0x000fe20000000f00 */
[----:B------:R-:W-:-:S03]  /*1260*/  IMAD.MOV.U32 R14, RZ, RZ, 0x0 ;  /* 0x00000000ff0e7424 */ /* 0x000fc600078e00ff */
[----:B------:R-:W0:Y:S02]  /*1270*/  MUFU.RSQ64H R11, R9 ;  /* 0x00000009000b7308 */ /* 0x000e240000001c00 */
[----:B0-----:R-:W-:-:S08]  /*1280*/  DMUL R12, R10, R10 ;  /* 0x0000000a0a0c7228 */ /* 0x001fd00000000000 */
[----:B------:R-:W-:-:S08]  /*1290*/  DFMA R12, R8, -R12, 1 ;  /* 0x3ff00000080c742b */ /* 0x000fd0000000080c */
[----:B------:R-:W-:Y:S02]  /*12a0*/  DFMA R14, R12, R14, 0.5 ;  /* 0x3fe000000c0e742b */ /* 0x000fe4000000000e */
[----:B------:R-:W-:-:S08]  /*12b0*/  DMUL R12, R10, R12 ;  /* 0x0000000c0a0c7228 */ /* 0x000fd00000000000 */
[----:B------:R-:W-:-:S08]  /*12c0*/  DFMA R12, R14, R12, R10 ;  /* 0x0000000c0e0c722b */ /* 0x000fd0000000000a */
[----:B------:R-:W-:Y:S02]  /*12d0*/  DMUL R10, R8, R12 ;  /* 0x0000000c080a7228 */ /* 0x000fe40000000000 */
[----:B------:R-:W-:-:S06]  /*12e0*/  VIADD R13, R13, 0xfff00000 ;  /* 0xfff000000d0d7836 */ /* 0x000fcc0000000000 */
[----:B------:R-:W-:-:S08]  /*12f0*/  DFMA R14, R10, -R10, R8 ;  /* 0x8000000a0a0e722b */ /* 0x000fd00000000008 */
[----:B------:R-:W-:-:S10]  /*1300*/  DFMA R10, R12, R14, R10 ;  /* 0x0000000e0c0a722b */ /* 0x000fd4000000000a */
[----:B------:R-:W-:Y:S01]  /*1310*/  VIADD R11, R11, 0xfcb00000 ;  /* 0xfcb000000b0b7836 */ /* 0x000fe20000000000 */
[----:B------:R-:W-:Y:S06]  /*1320*/  BRA `(.L_x_16) ;  /* 0x0000000000047947 */ /* 0x000fec0003800000 */
.L_x_17:
[----:B------:R-:W-:-:S11]  /*1330*/  DADD R10, R8, R8 ;  /* 0x00000000080a7229 */ /* 0x000fd60000000008 */
.L_x_16:
[----:B------:R-:W-:Y:S05]  /*1340*/  BSYNC.RECONVERGENT B2 ;  /* 0x0000000000027941 */ /* 0x000fea0003800200 */
.L_x_14:
[----:B------:R-:W-:Y:S01]  /*1350*/  IMAD.MOV.U32 R8, RZ, RZ, R0 ;  /* 0x000000ffff087224 */ /* 0x000fe200078e0000 */
[----:B------:R-:W-:Y:S01]  /*1360*/  MOV R13, R11 ;  /* 0x0000000b000d7202 */ /* 0x000fe20000000f00 */
[----:B------:R-:W-:Y:S02]  /*1370*/  IMAD.MOV.U32 R9, RZ, RZ, 0x0 ;  /* 0x00000000ff097424 */ /* 0x000fe400078e00ff */
[----:B------:R-:W-:Y:S02]  /*1380*/  IMAD.MOV.U32 R12, RZ, RZ, R10 ;  /* 0x000000ffff0c7224 */ /* 0x000fe400078e000a */
[----:B------:R-:W-:Y:S05]  /*1390*/  RET.REL.NODEC R8 `(bollinger_bands_many_series_one_param_f32) ;  /* 0xffffffec08187950 */ /* 0x000fea0003c3ffff */
.L_x_18:
[----:B------:R-:W-:-:S00]  /*13a0*/  BRA `(.L_x_18) ;  /* 0xfffffffc00fc7947 */ /* 0x000fc0000383ffff */
[----:B------:R-:W-:-:S00]  /*13b0*/  NOP ;  /* 0x0000000000007918 */ /* 0x000fc00000000000 */
        /* <DEDUP_REMOVED lines=12> */
.L_x_39:


//--------------------- .text.bollinger_bands_sma_prefix_f32 --------------------------
	.section	.text.bollinger_bands_sma_prefix_f32,"ax",@progbits
	.align	128
        .global         bollinger_bands_sma_prefix_f32
        .type           bollinger_bands_sma_prefix_f32,@function
        .size           bollinger_bands_sma_prefix_f32,(.L_x_41 - bollinger_bands_sma_prefix_f32)
        .other          bollinger_bands_sma_prefix_f32,@"STO_CUDA_ENTRY STV_DEFAULT"
bollinger_bands_sma_prefix_f32:
.text.bollinger_bands_sma_prefix_f32:
[----:B------:R-:W-:Y:S01]  /*0000*/  LDC R1, c[0x0][0x37c] ;  /* 0x0000df00ff017b82 */ /* 0x000fe20000000800 */
[----:B------:R-:W0:Y:S01]  /*0010*/  S2R R4, SR_CTAID.Y ;  /* 0x0000000000047919 */ /* 0x000e220000002600 */
[----:B------:R-:W0:Y:S02]  /*0020*/  LDCU UR4, c[0x0][0x3c0] ;  /* 0x00007800ff0477ac */ /* 0x000e240008000800 */
[----:B0-----:R-:W-:-:S13]  /*0030*/  ISETP.GE.AND P0, PT, R4, UR4, PT ;  /* 0x0000000404007c0c */ /* 0x001fda000bf06270 */
[----:B------:R-:W-:Y:S05]  /*0040*/  @P0 EXIT ;  /* 0x000000000000094d */ /* 0x000fea0003800000 */
[----:B------:R-:W0:Y:S01]  /*0050*/  LDC.64 R2, c[0x0][0x3a8] ;  /* 0x0000ea00ff027b82 */ /* 0x000e220000000a00 */
[----:B------:R-:W1:Y:S01]  /*0060*/  LDCU.64 UR12, c[0x0][0x358] ;  /* 0x00006b00ff0c77ac */ /* 0x000e620008000a00 */
[----:B0-----:R-:W-:-:S06]  /*0070*/  IMAD.WIDE.U32 R2, R4, 0x4, R2 ;  /* 0x0000000404027825 */ /* 0x001fcc00078e0002 */
[----:B-1----:R-:W2:Y:S02]  /*0080*/  LDG.E.CONSTANT R2, desc[UR12][R2.64] ;  /* 0x0000000c02027981 */ /* 0x002ea4000c1e9900 */
[----:B--2---:R-:W-:-:S13]  /*0090*/  R2UR UR9, R2 ;  /* 0x00000000020972ca */ /* 0x004fda00000e0000 */
[----:B------:R-:W-:-:S06]  /*00a0*/  UISETP.GE.AND UP0, UPT, UR9, 0x1, UPT ;  /* 0x000000010900788c */ /* 0x000fcc000bf06270 */
[----:B------:R-:W-:-:S13]  /*00b0*/  PLOP3.LUT P0, PT, PT, PT, UP0, 0x80, 0x8 ;  /* 0x000000000008781c */ /* 0x000fda0003f0f008 */
[----:B------:R-:W-:Y:S05]  /*00c0*/  @!P0 EXIT ;  /* 0x000000000000894d */ /* 0x000fea0003800000 */
        /* <DEDUP_REMOVED lines=8> */
[----:B------:R-:W0:Y:S08]  /*0150*/  LDC.64 R2, c[0x0][0x3b0] ;  /* 0x0000ec00ff027b82 */ /* 0x000e300000000a00 */
[----:B------:R-:W1:Y:S01]  /*0160*/  LDC.64 R6, c[0x0][0x3b8] ;  /* 0x0000ee00ff067b82 */ /* 0x000e620000000a00 */
[----:B------:R-:W2:Y:S01]  /*0170*/  I2F.F64.U32 R8, UR9 ;  /* 0x0000000900087d12 */ /* 0x000ea20008201800 */
[----:B------:R-:W3:Y:S01]  /*0180*/  LDCU UR7, c[0x0][0x370] ;  /* 0x00006e00ff0777ac */ /* 0x000ee20008000800 */
[----:B------:R-:W4:Y:S05]  /*0190*/  LDCU UR8, c[0x0][0x3a4] ;  /* 0x00007480ff0877ac */ /* 0x000f2a0008000800 */
[----:B------:R-:W2:Y:S01]  /*01a0*/  LDC.64 R24, c[0x0][0x398] ;  /* 0x0000e600ff187b82 */ /* 0x000ea20000000a00 */
[----:B------:R-:W4:Y:S01]  /*01b0*/  LDCU.64 UR4, c[0x0][0x398] ;  /* 0x00007300ff0477ac */ /* 0x000f220008000a00 */
[----:B------:R-:W0:Y:S02]  /*01c0*/  LDCU UR14, c[0x0][0x3a0] ;  /* 0x00007400ff0e77ac */ /* 0x000e240008000800 */
[----:B0-----:R-:W-:-:S04]  /*01d0*/  IMAD.WIDE.U32 R2, R4, 0x4, R2 ;  /* 0x0000000404027825 */ /* 0x001fc800078e0002 */
[----:B------:R-:W0:Y:S02]  /*01e0*/  LDC.64 R22, c[0x0][0x388] ;  /* 0x0000e200ff167b82 */ /* 0x000e240000000a00 */
[----:B------:R-:W5:Y:S01]  /*01f0*/  LDG.E.CONSTANT R2, desc[UR12][R2.64] ;  /* 0x0000000c02027981 */ /* 0x000f62000c1e9900 */
[----:B-1----:R-:W-:-:S05]  /*0200*/  IMAD.WIDE.U32 R6, R4, 0x4, R6 ;  /* 0x0000000404067825 */ /* 0x002fca00078e0006 */
[----:B------:R-:W1:Y:S01]  /*0210*/  LDC.64 R20, c[0x0][0x390] ;  /* 0x0000e400ff147b82 */ /* 0x000e620000000a00 */
[----:B------:R-:W5:Y:S07]  /*0220*/  LDG.E.CONSTANT R6, desc[UR12][R6.64] ;  /* 0x0000000c06067981 */ /* 0x000f6e000c1e9900 */
[----:B------:R-:W0:Y:S01]  /*0230*/  LDC.64 R18, c[0x0][0x3c8] ;  /* 0x0000f200ff127b82 */ /* 0x000e220000000a00 */
[----:B--2---:R-:W-:Y:S02]  /*0240*/  R2UR UR10, R8 ;  /* 0x00000000080a72ca */ /* 0x004fe400000e0000 */
[----:B------:R-:W-:Y:S01]  /*0250*/  R2UR UR11, R9 ;  /* 0x00000000090b72ca */ /* 0x000fe200000e0000 */
[----:B---3--:R-:W-:-:S02]  /*0260*/  UIMAD UR6, UR6, UR7, URZ ;  /* 0x00000007060672a4 */ /* 0x008fc4000f8e02ff */
[----:B----4-:R-:W-:Y:S02]  /*0270*/  UIMAD.WIDE UR4, UR8, 0x4, UR4 ;  /* 0x00000004080478a5 */ /* 0x010fe4000f8e0204 */
[----:B------:R-:W-:Y:S01]  /*0280*/  UIADD3 UR7, UPT, UPT, UR9, -0x1, UR8 ;  /* 0xffffffff09077890 */ /* 0x000fe2000fffe008 */
[----:B-----5:R2:W3:Y:S08]  /*0290*/  F2F.F64.F32 R16, R2 ;  /* 0x0000000200107310 */ /* 0x0204f00000201800 */
[----:B01----:R2:W4:Y:S03]  /*02a0*/  F2F.F64.F32 R14, R6 ;  /* 0x00000006000e7310 */ /* 0x0035260000201800 */
.L_x_27:
[----:B------:R-:W-:Y:S01]  /*02b0*/  ISETP.GE.AND P0, PT, R5, UR7, PT ;  /* 0x0000000705007c0c */ /* 0x000fe2000bf06270 */
[----:B------:R-:W-:Y:S01]  /*02c0*/  BSSY.RECONVERGENT B0, `(.L_x_19) ;  /* 0x0000072000007945 */ /* 0x000fe20003800200 */
[----:B--23--:R-:W-:Y:S02]  /*02d0*/  IMAD.MOV.U32 R6, RZ, RZ, 0x7fffffff ;  /* 0x7fffffffff067424 */ /* 0x00cfe400078e00ff */
[----:B------:R-:W-:Y:S02]  /*02e0*/  IMAD.MOV.U32 R0, RZ, RZ, 0x7fffffff ;  /* 0x7fffffffff007424 */ /* 0x000fe400078e00ff */
[----:B------:R-:W-:-:S07]  /*02f0*/  IMAD.MOV.U32 R13, RZ, RZ, 0x7fffffff ;  /* 0x7fffffffff0d7424 */ /* 0x000fce00078e00ff */
[----:B------:R-:W-:Y:S05]  /*0300*/  @!P0 BRA `(.L_x_20) ;  /* 0x0000000400b48947 */ /* 0x000fea0003800000 */
[----:B------:R-:W-:-:S04]  /*0310*/  IMAD.WIDE R2, R5, 0x4, R24 ;  /* 0x0000000405027825 */ /* 0x000fc800078e0218 */
[----:B------:R-:W-:Y:S02]  /*0320*/  IMAD.U32 R9, RZ, RZ, UR5 ;  /* 0x00000005ff097e24 */ /* 0x000fe4000f8e00ff */
[----:B------:R-:W-:Y:S01]  /*0330*/  IMAD.U32 R8, RZ, RZ, UR4 ;  /* 0x00000004ff087e24 */ /* 0x000fe2000f8e00ff */
[----:B------:R-:W2:Y:S04]  /*0340*/  LDG.E.CONSTANT R2, desc[UR12][R2.64+0x4] ;  /* 0x0000040c02027981 */ /* 0x000ea8000c1e9900 */
[----:B------:R-:W2:Y:S02]  /*0350*/  LDG.E.CONSTANT R9, desc[UR12][R8.64] ;  /* 0x0000000c08097981 */ /* 0x000ea4000c1e9900 */
[----:B--2---:R-:W-:-:S13]  /*0360*/  ISETP.NE.AND P0, PT, R2, R9, PT ;  /* 0x000000090200720c */ /* 0x004fda0003f05270 */
[----:B------:R-:W-:Y:S05]  /*0370*/  @P0 BRA `(.L_x_20) ;  /* 0x0000000400980947 */ /* 0x000fea0003800000 */
[----:B------:R-:W-:Y:S01]  /*0380*/  MOV R0, UR9 ;  /* 0x0000000900007c02 */ /* 0x000fe20008000f00 */
[----:B------:R-:W-:-:S03]  /*0390*/  IMAD.WIDE R2, R5, 0x8, R22 ;  /* 0x0000000805027825 */ /* 0x000fc600078e0216 */
[----:B------:R-:W-:-:S03]  /*03a0*/  IADD3 R0, PT, PT, R5, 0x1, -R0 ;  /* 0x0000000105007810 */ /* 0x000fc60007ffe800 */
[----:B------:R-:W2:Y:S01]  /*03b0*/  LDG.E.64.CONSTANT R2, desc[UR12][R2.64+0x8] ;  /* 0x0000080c02027981 */ /* 0x000ea2000c1e9b00 */
[----:B------:R-:W-:-:S05]  /*03c0*/  VIMNMX R9, PT, PT, RZ, R0, !PT ;  /* 0x00000000ff097248 */ /* 0x000fca0007fe0100 */
[----:B------:R-:W-:-:S06]  /*03d0*/  IMAD.WIDE.U32 R6, R9, 0x8, R22 ;  /* 0x0000000809067825 */ /* 0x000fcc00078e0016 */
[----:B------:R-:W2:Y:S01]  /*03e0*/  LDG.E.64.CONSTANT R6, desc[UR12][R6.64] ;  /* 0x0000000c06067981 */ /* 0x000ea2000c1e9b00 */
[----:B------:R-:W-:-:S04]  /*03f0*/  IMAD.WIDE R12, R5, 0x8, R20 ;  /* 0x00000008050c7825 */ /* 0x000fc800078e0214 */
[----:B------:R-:W-:Y:S02]  /*0400*/  IMAD.WIDE.U32 R8, R9, 0x8, R20 ;  /* 0x0000000809087825 */ /* 0x000fe400078e0014 */
[----:B------:R-:W5:Y:S04]  /*0410*/  LDG.E.64.CONSTANT R12, desc[UR12][R12.64+0x8] ;  /* 0x0000080c0c0c7981 */ /* 0x000f68000c1e9b00 */
[----:B------:R-:W5:Y:S01]  /*0420*/  LDG.E.64.CONSTANT R8, desc[UR12][R8.64] ;  /* 0x0000000c08087981 */ /* 0x000f62000c1e9b00 */
[----:B------:R-:W0:Y:S01]  /*0430*/  MUFU.RCP64H R11, UR11 ;  /* 0x0000000b000b7d08 */ /* 0x000e220008001800 */
[----:B------:R-:W-:Y:S02]  /*0440*/  IMAD.U32 R26, RZ, RZ, UR10 ;  /* 0x0000000aff1a7e24 */ /* 0x000fe4000f8e00ff */
[----:B------:R-:W-:-:S02]  /*0450*/  IMAD.U32 R27, RZ, RZ, UR11 ;  /* 0x0000000bff1b7e24 */ /* 0x000fc4000f8e00ff */
[----:B------:R-:W-:-:S06]  /*0460*/  IMAD.MOV.U32 R10, RZ, RZ, 0x1 ;  /* 0x00000001ff0a7424 */ /* 0x000fcc00078e00ff */
[----:B0-----:R-:W-:-:S08]  /*0470*/  DFMA R26, R10, -R26, 1 ;  /* 0x3ff000000a1a742b */ /* 0x001fd0000000081a */
[----:B------:R-:W-:-:S08]  /*0480*/  DFMA R26, R26, R26, R26 ;  /* 0x0000001a1a1a722b */ /* 0x000fd0000000001a */
[----:B------:R-:W-:Y:S01]  /*0490*/  DFMA R26, R10, R26, R10 ;  /* 0x0000001a0a1a722b */ /* 0x000fe2000000000a */
[----:B------:R-:W-:Y:S01]  /*04a0*/  IMAD.U32 R10, RZ, RZ, UR10 ;  /* 0x0000000aff0a7e24 */ /* 0x000fe2000f8e00ff */
[----:B------:R-:W-:-:S06]  /*04b0*/  MOV R11, UR11 ;  /* 0x0000000b000b7c02 */ /* 0x000fcc0008000f00 */
[----:B------:R-:W-:-:S08]  /*04c0*/  DFMA R10, R26, -R10, 1 ;  /* 0x3ff000001a0a742b */ /* 0x000fd0000000080a */
[----:B------:R-:W-:Y:S01]  /*04d0*/  DFMA R10, R26, R10, R26 ;  /* 0x0000000a1a0a722b */ /* 0x000fe2000000001a */
[----:B------:R-:W-:Y:S01]  /*04e0*/  BSSY.RECONVERGENT B1, `(.L_x_21) ;  /* 0x0000013000017945 */ /* 0x000fe20003800200 */
[----:B--2---:R-:W-:-:S08]  /*04f0*/  DADD R6, R2, -R6 ;  /* 0x0000000002067229 */ /* 0x004fd00000000806 */
[----:B------:R-:W-:-:S08]  /*0500*/  DMUL R2, R6, R10 ;  /* 0x0000000a06027228 */ /* 0x000fd00000000000 */
[----:B------:R-:W-:-:S08]  /*0510*/  DFMA R26, R2, -UR10, R6 ;  /* 0x8000000a021a7c2b */ /* 0x000fd00008000006 */
[----:B------:R-:W-:Y:S01]  /*0520*/  DFMA R2, R10, R26, R2 ;  /* 0x0000001a0a02722b */ /* 0x000fe20000000002 */
[----:B------:R-:W-:-:S09]  /*0530*/  FSETP.GEU.AND P1, PT, |R7|, 6.5827683646048100446e-37, PT ;  /* 0x036000000700780b */ /* 0x000fd20003f2e200 */
[----:B------:R-:W-:-:S05]  /*0540*/  FFMA R0, RZ, UR11, R3 ;  /* 0x0000000bff007c23 */ /* 0x000fca0008000003 */
[----:B------:R-:W-:Y:S01]  /*0550*/  FSETP.GT.AND P0, PT, |R0|, 1.469367938527859385e-39, PT ;  /* 0x001000000000780b */ /* 0x000fe20003f04200 */
[----:B-----5:R-:W-:-:S12]  /*0560*/  DADD R12, R12, -R8 ;  /* 0x000000000c0c7229 */ /* 0x020fd80000000808 */
[----:B------:R-:W-:Y:S05]  /*0570*/  @P0 BRA P1, `(.L_x_22) ;  /* 0x0000000000240947 */ /* 0x000fea0000800000 */
[----:B------:R-:W-:Y:S01]  /*0580*/  IMAD.U32 R2, RZ, RZ, UR10 ;  /* 0x0000000aff027e24 */ /* 0x000fe2000f8e00ff */
[----:B------:R-:W-:Y:S01]  /*0590*/  MOV R0, 0x5f0 ;  /* 0x000005f000007802 */ /* 0x000fe20000000f00 */
[----:B------:R-:W-:Y:S02]  /*05a0*/  IMAD.U32 R8, RZ, RZ, UR10 ;  /* 0x0000000aff087e24 */ /* 0x000fe4000f8e00ff */
[----:B------:R-:W-:Y:S01]  /*05b0*/  IMAD.U32 R3, RZ, RZ, UR11 ;  /* 0x0000000bff037e24 */ /* 0x000fe2000f8e00ff */
[----:B------:R-:W-:Y:S01]  /*05c0*/  MOV R8, R2 ;  /* 0x0000000200087202 */ /* 0x000fe20000000f00 */
[----:B------:R-:W-:-:S07]  /*05d0*/  IMAD.U32 R9, RZ, RZ, UR11 ;  /* 0x0000000bff097e24 */ /* 0x000fce000f8e00ff */
[----:B---34-:R-:W-:Y:S05]  /*05e0*/  CALL.REL.NOINC `($__internal_2_$__cuda_sm20_div_rn_f64_full) ;  /* 0x0000000400347944 */ /* 0x018fea0003c00000 */
[----:B------:R-:W-:Y:S02]  /*05f0*/  IMAD.MOV.U32 R2, RZ, RZ, R28 ;  /* 0x000000ffff027224 */ /* 0x000fe400078e001c */
[----:B------:R-:W-:-:S07]  /*0600*/  IMAD.MOV.U32 R3, RZ, RZ, R29 ;  /* 0x000000ffff037224 */ /* 0x000fce00078e001d */
.L_x_22:
[----:B------:R-:W-:Y:S05]  /*0610*/  BSYNC.RECONVERGENT B1 ;  /* 0x0000000000017941 */ /* 0x000fea0003800200 */
.L_x_21:
        /* <DEDUP_REMOVED lines=27> */
[----:B---34-:R-:W-:Y:S05]  /*07d0*/  CALL.REL.NOINC `($__internal_2_$__cuda_sm20_div_rn_f64_full) ;  /* 0x0000000000b87944 */ /* 0x018fea0003c00000 */
[----:B------:R-:W-:Y:S01]  /*07e0*/  MOV R6, R28 ;  /* 0x0000001c00067202 */ /* 0x000fe20000000f00 */
[----:B------:R-:W-:-:S07]  /*07f0*/  IMAD.MOV.U32 R7, RZ, RZ, R29 ;  /* 0x000000ffff077224 */ /* 0x000fce00078e001d */
.L_x_24:
[----:B------:R-:W-:Y:S05]  /*0800*/  BSYNC.RECONVERGENT B1 ;  /* 0x0000000000017941 */ /* 0x000fea0003800200 */
.L_x_23:
        /* <DEDUP_REMOVED lines=22> */
[----:B---34-:R-:W-:Y:S05]  /*0970*/  CALL.REL.NOINC `($__internal_3_$__cuda_sm20_dsqrt_rn_f64_mediumpath_v1) ;  /* 0x0000000400bc7944 */ /* 0x018fea0003c00000 */
.L_x_26:
[----:B------:R-:W-:Y:S05]  /*0980*/  BSYNC.RECONVERGENT B1 ;  /* 0x0000000000017941 */ /* 0x000fea0003800200 */
.L_x_25:
[-CC-:B---3--:R-:W-:Y:S01]  /*0990*/  DFMA R6, R16, R10.reuse, R2.reuse ;  /* 0x0000000a1006722b */ /* 0x188fe20000000002 */
[----:B------:R0:W1:Y:S01]  /*09a0*/  F2F.F32.F64 R0, R2 ;  /* 0x0000000200007310 */ /* 0x0000620000301000 */
[----:B----4-:R-:W-:-:S07]  /*09b0*/  DFMA R10, R14, -R10, R2 ;  /* 0x8000000a0e0a722b */ /* 0x010fce0000000002 */
[----:B------:R0:W2:Y:S08]  /*09c0*/  F2F.F32.F64 R13, R10 ;  /* 0x0000000a000d7310 */ /* 0x0000b00000301000 */
[----:B-1----:R0:W3:Y:S02]  /*09d0*/  F2F.F32.F64 R6, R6 ;  /* 0x0000000600067310 */ /* 0x0020e40000301000 */
.L_x_20:
[----:B------:R-:W-:Y:S05]  /*09e0*/  BSYNC.RECONVERGENT B0 ;  /* 0x0000000000007941 */ /* 0x000fea0003800200 */
.L_x_19:
[----:B------:R-:W1:Y:S01]  /*09f0*/  LDC.64 R8, c[0x0][0x3d0] ;  /* 0x0000f400ff087b82 */ /* 0x000e620000000a00 */
[----:B0-----:R-:W-:Y:S02]  /*0a00*/  IMAD R7, R4, UR14, R5 ;  /* 0x0000000e04077c24 */ /* 0x001fe4000f8e0205 */
[----:B------:R-:W-:Y:S02]  /*0a10*/  VIADD R5, R5, UR6 ;  /* 0x0000000605057c36 */ /* 0x000fe40008000000 */
[----:B------:R-:W-:-:S03]  /*0a20*/  IMAD.WIDE R2, R7, 0x4, R18 ;  /* 0x0000000407027825 */ /* 0x000fc600078e0212 */
[----:B------:R-:W0:Y:S01]  /*0a30*/  LDC.64 R10, c[0x0][0x3d8] ;  /* 0x0000f600ff0a7b82 */ /* 0x000e220000000a00 */
[----:B------:R-:W-:Y:S01]  /*0a40*/  ISETP.GE.AND P0, PT, R5, UR14, PT ;  /* 0x0000000e05007c0c */ /* 0x000fe2000bf06270 */
[----:B---3--:R3:W-:Y:S01]  /*0a50*/  STG.E desc[UR12][R2.64], R6 ;  /* 0x0000000602007986 */ /* 0x0087e2000c10190c */
[----:B-1----:R-:W-:-:S05]  /*0a60*/  IMAD.WIDE R8, R7, 0x4, R8 ;  /* 0x0000000407087825 */ /* 0x002fca00078e0208 */
[----:B------:R3:W-:Y:S01]  /*0a70*/  STG.E desc[UR12][R8.64], R0 ;  /* 0x0000000008007986 */ /* 0x0007e2000c10190c */
[----:B0-----:R-:W-:-:S05]  /*0a80*/  IMAD.WIDE R10, R7, 0x4, R10 ;  /* 0x00000004070a7825 */ /* 0x001fca00078e020a */
[----:B--2---:R3:W-:Y:S01]  /*0a90*/  STG.E desc[UR12][R10.64], R13 ;  /* 0x0000000d0a007986 */ /* 0x0047e2000c10190c */
[----:B------:R-:W-:Y:S05]  /*0aa0*/  @!P0 BRA `(.L_x_27) ;  /* 0xfffffff800008947 */ /* 0x000fea000383ffff */
[----:B------:R-:W-:Y:S05]  /*0ab0*/  EXIT ;  /* 0x000000000000794d */ /* 0x000fea0003800000 */
        .weak           $__internal_2_$__cuda_sm20_div_rn_f64_full
        .type           $__internal_2_$__cuda_sm20_div_rn_f64_full,@function
        .size           $__internal_2_$__cuda_sm20_div_rn_f64_full,($__internal_3_$__cuda_sm20_dsqrt_rn_f64_mediumpath_v1 - $__internal_2_$__cuda_sm20_div_rn_f64_full)
$__internal_2_$__cuda_sm20_div_rn_f64_full:
[C---:B------:R-:W-:Y:S01]  /*0ac0*/  FSETP.GEU.AND P0, PT, |R9|.reuse, 1.469367938527859385e-39, PT ;  /* 0x001000000900780b */ /* 0x040fe20003f0e200 */
[----:B------:R-:W-:Y:S01]  /*0ad0*/  IMAD.MOV.U32 R26, RZ, RZ, 0x1 ;  /* 0x00000001ff1a7424 */ /* 0x000fe200078e00ff */
[----:B------:R-:W-:Y:S01]  /*0ae0*/  LOP3.LUT R10, R9, 0x800fffff, RZ, 0xc0, !PT ;  /* 0x800fffff090a7812 */ /* 0x000fe200078ec0ff */
[----:B------:R-:W-:Y:S01]  /*0af0*/  BSSY.RECONVERGENT B2, `(.L_x_28) ;  /* 0x0000054000027945 */ /* 0x000fe20003800200 */
[C---:B------:R-:W-:Y:S02]  /*0b00*/  FSETP.GEU.AND P2, PT, |R7|.reuse, 1.469367938527859385e-39, PT ;  /* 0x001000000700780b */ /* 0x040fe40003f4e200 */
[----:B------:R-:W-:Y:S01]  /*0b10*/  LOP3.LUT R11, R10, 0x3ff00000, RZ, 0xfc, !PT ;  /* 0x3ff000000a0b7812 */ /* 0x000fe200078efcff */
[----:B------:R-:W-:Y:S01]  /*0b20*/  IMAD.MOV.U32 R10, RZ, RZ, R8 ;  /* 0x000000ffff0a7224 */ /* 0x000fe200078e0008 */
[----:B------:R-:W-:Y:S02]  /*0b30*/  LOP3.LUT R34, R7, 0x7ff00000, RZ, 0xc0, !PT ;  /* 0x7ff0000007227812 */ /* 0x000fe400078ec0ff */
[----:B------:R-:W-:-:S02]  /*0b40*/  MOV R35, 0x1ca00000 ;  /* 0x1ca0000000237802 */ /* 0x000fc40000000f00 */
[----:B------:R-:W-:Y:S01]  /*0b50*/  LOP3.LUT R37, R9, 0x7ff00000, RZ, 0xc0, !PT ;  /* 0x7ff0000009257812 */ /* 0x000fe200078ec0ff */
[----:B------:R-:W-:-:S03]  /*0b60*/  @!P0 DMUL R10, R8, 8.98846567431157953865e+307 ;  /* 0x7fe00000080a8828 */ /* 0x000fc60000000000 */
[C---:B------:R-:W-:Y:S02]  /*0b70*/  ISETP.GE.U32.AND P1, PT, R34.reuse, R37, PT ;  /* 0x000000252200720c */ /* 0x040fe40003f26070 */
[----:B------:R-:W-:Y:S01]  /*0b80*/  @!P2 LOP3.LUT R29, R9, 0x7ff00000, RZ, 0xc0, !PT ;  /* 0x7ff00000091da812 */ /* 0x000fe200078ec0ff */
[----:B------:R-:W0:Y:S03]  /*0b90*/  MUFU.RCP64H R27, R11 ;  /* 0x0000000b001b7308 */ /* 0x000e260000001800 */
[----:B------:R-:W-:Y:S02]  /*0ba0*/  @!P2 ISETP.GE.U32.AND P3, PT, R34, R29, PT ;  /* 0x0000001d2200a20c */ /* 0x000fe40003f66070 */
[----:B------:R-:W-:Y:S02]  /*0bb0*/  @!P0 LOP3.LUT R37, R11, 0x7ff00000, RZ, 0xc0, !PT ;  /* 0x7ff000000b258812 */ /* 0x000fe400078ec0ff */
[----:B------:R-:W-:-:S04]  /*0bc0*/  @!P2 SEL R29, R35, 0x63400000, !P3 ;  /* 0x63400000231da807 */ /* 0x000fc80005800000 */
[----:B------:R-:W-:-:S04]  /*0bd0*/  @!P2 LOP3.LUT R32, R29, 0x80000000, R7, 0xf8, !PT ;  /* 0x800000001d20a812 */ /* 0x000fc800078ef807 */
[----:B------:R-:W-:Y:S01]  /*0be0*/  @!P2 LOP3.LUT R33, R32, 0x100000, RZ, 0xfc, !PT ;  /* 0x001000002021a812 */ /* 0x000fe200078efcff */
[----:B------:R-:W-:Y:S01]  /*0bf0*/  @!P2 IMAD.MOV.U32 R32, RZ, RZ, RZ ;  /* 0x000000ffff20a224 */ /* 0x000fe200078e00ff */
[----:B0-----:R-:W-:-:S08]  /*0c00*/  DFMA R30, R26, -R10, 1 ;  /* 0x3ff000001a1e742b */ /* 0x001fd0000000080a */
[----:B------:R-:W-:-:S08]  /*0c10*/  DFMA R30, R30, R30, R30 ;  /* 0x0000001e1e1e722b */ /* 0x000fd0000000001e */
[----:B------:R-:W-:Y:S01]  /*0c20*/  DFMA R30, R26, R30, R26 ;  /* 0x0000001e1a1e722b */ /* 0x000fe2000000001a */
[----:B------:R-:W-:Y:S01]  /*0c30*/  SEL R27, R35, 0x63400000, !P1 ;  /* 0x63400000231b7807 */ /* 0x000fe20004800000 */
[----:B------:R-:W-:-:S03]  /*0c40*/  IMAD.MOV.U32 R26, RZ, RZ, R6 ;  /* 0x000000ffff1a7224 */ /* 0x000fc600078e0006 */
[----:B------:R-:W-:-:S03]  /*0c50*/  LOP3.LUT R27, R27, 0x800fffff, R7, 0xf8, !PT ;  /* 0x800fffff1b1b7812 */ /* 0x000fc600078ef807 */
[----:B------:R-:W-:-:S03]  /*0c60*/  DFMA R28, R30, -R10, 1 ;  /* 0x3ff000001e1c742b */ /* 0x000fc6000000080a */
[----:B------:R-:W-:-:S05]  /*0c70*/  @!P2 DFMA R26, R26, 2, -R32 ;  /* 0x400000001a1aa82b */ /* 0x000fca0000000820 */
[----:B------:R-:W-:-:S08]  /*0c80*/  DFMA R28, R30, R28, R30 ;  /* 0x0000001c1e1c722b */ /* 0x000fd0000000001e */
[----:B------:R-:W-:-:S08]  /*0c90*/  DMUL R30, R28, R26 ;  /* 0x0000001a1c1e7228 */ /* 0x000fd00000000000 */
[----:B------:R-:W-:-:S08]  /*0ca0*/  DFMA R32, R30, -R10, R26 ;  /* 0x8000000a1e20722b */ /* 0x000fd0000000001a */
[----:B------:R-:W-:Y:S01]  /*0cb0*/  DFMA R32, R28, R32, R30 ;  /* 0x000000201c20722b */ /* 0x000fe2000000001e */
[----:B------:R-:W-:Y:S01]  /*0cc0*/  IMAD.MOV.U32 R30, RZ, RZ, R34 ;  /* 0x000000ffff1e7224 */ /* 0x000fe200078e0022 */
[----:B------:R-:W-:-:S05]  /*0cd0*/  @!P2 LOP3.LUT R30, R27, 0x7ff00000, RZ, 0xc0, !PT ;  /* 0x7ff000001b1ea812 */ /* 0x000fca00078ec0ff */
[----:B------:R-:W-:-:S05]  /*0ce0*/  VIADD R28, R30, 0xffffffff ;  /* 0xffffffff1e1c7836 */ /* 0x000fca0000000000 */
[----:B------:R-:W-:Y:S02]  /*0cf0*/  ISETP.GT.U32.AND P0, PT, R28, 0x7feffffe, PT ;  /* 0x7feffffe1c00780c */ /* 0x000fe40003f04070 */
[----:B------:R-:W-:-:S04]  /*0d00*/  IADD3 R28, PT, PT, R37, -0x1, RZ ;  /* 0xffffffff251c7810 */ /* 0x000fc80007ffe0ff */
[----:B------:R-:W-:-:S13]  /*0d10*/  ISETP.GT.U32.OR P0, PT, R28, 0x7feffffe, P0 ;  /* 0x7feffffe1c00780c */ /* 0x000fda0000704470 */
        /* <DEDUP_REMOVED lines=12> */
[----:B------:R-:W-:-:S06]  /*0de0*/  DFMA R10, R32, -R10, R26 ;  /* 0x8000000a200a722b */ /* 0x000fcc000000001a */
[----:B------:R-:W-:-:S04]  /*0df0*/  IMAD.MOV.U32 R10, RZ, RZ, RZ ;  /* 0x000000ffff0a7224 */ /* 0x000fc800078e00ff */
[C---:B------:R-:W-:Y:S02]  /*0e00*/  FSETP.NEU.AND P0, PT, R11.reuse, RZ, PT ;  /* 0x000000ff0b00720b */ /* 0x040fe40003f0d000 */
[----:B------:R-:W-:-:S04]  /*0e10*/  LOP3.LUT R9, R11, 0x80000000, R9, 0x48, !PT ;  /* 0x800000000b097812 */ /* 0x000fc800078e4809 */
[----:B------:R-:W-:-:S07]  /*0e20*/  LOP3.LUT R11, R9, R7, RZ, 0xfc, !PT ;  /* 0x00000007090b7212 */ /* 0x000fce00078efcff */
[----:B------:R-:W-:Y:S05]  /*0e30*/  @!P0 BRA `(.L_x_30) ;  /* 0x00000000007c8947 */ /* 0x000fea0003800000 */
[----:B------:R-:W-:Y:S01]  /*0e40*/  IADD3 R7, PT, PT, -R30, RZ, RZ ;  /* 0x000000ff1e077210 */ /* 0x000fe20007ffe1ff */
[----:B------:R-:W-:Y:S01]  /*0e50*/  IMAD.MOV.U32 R6, RZ, RZ, RZ ;  /* 0x000000ffff067224 */ /* 0x000fe200078e00ff */
[----:B------:R-:W-:-:S05]  /*0e60*/  DMUL.RP R10, R32, R10 ;  /* 0x0000000a200a7228 */ /* 0x000fca0000008000 */
[----:B------:R-:W-:-:S05]  /*0e70*/  DFMA R6, R28, -R6, R32 ;  /* 0x800000061c06722b */ /* 0x000fca0000000020 */
[----:B------:R-:W-:Y:S02]  /*0e80*/  LOP3.LUT R9, R11, R9, RZ, 0x3c, !PT ;  /* 0x000000090b097212 */ /* 0x000fe400078e3cff */
[----:B------:R-:W-:-:S04]  /*0e90*/  IADD3 R6, PT, PT, -R30, -0x43300000, RZ ;  /* 0xbcd000001e067810 */ /* 0x000fc80007ffe1ff */
[----:B------:R-:W-:-:S04]  /*0ea0*/  FSETP.NEU.AND P0, PT, |R7|, R6, PT ;  /* 0x000000060700720b */ /* 0x000fc80003f0d200 */
[----:B------:R-:W-:Y:S02]  /*0eb0*/  FSEL R28, R10, R28, !P0 ;  /* 0x0000001c0a1c7208 */ /* 0x000fe40004000000 */
[----:B------:R-:W-:Y:S01]  /*0ec0*/  FSEL R29, R9, R29, !P0 ;  /* 0x0000001d091d7208 */ /* 0x000fe20004000000 */
[----:B------:R-:W-:Y:S06]  /*0ed0*/  BRA `(.L_x_30) ;  /* 0x0000000000547947 */ /* 0x000fec0003800000 */
.L_x_29:
        /* <DEDUP_REMOVED lines=11> */
[----:B------:R-:W-:Y:S01]  /*0f90*/  @P0 LOP3.LUT R6, R29, 0x7ff00000, RZ, 0xfc, !PT ;  /* 0x7ff000001d060812 */ /* 0x000fe200078efcff */
[----:B------:R-:W-:Y:S01]  /*0fa0*/  @!P0 IMAD.MOV.U32 R28, RZ, RZ, RZ ;  /* 0x000000ffff1c8224 */ /* 0x000fe200078e00ff */
[----:B------:R-:W-:-:S03]  /*0fb0*/  @P0 MOV R28, RZ ;  /* 0x000000ff001c0202 */ /* 0x000fc60000000f00 */
[----:B------:R-:W-:Y:S01]  /*0fc0*/  @P0 IMAD.MOV.U32 R29, RZ, RZ, R6 ;  /* 0x000000ffff1d0224 */ /* 0x000fe200078e0006 */
[----:B------:R-:W-:Y:S06]  /*0fd0*/  BRA `(.L_x_30) ;  /* 0x0000000000147947 */ /* 0x000fec0003800000 */
.L_x_32:
[----:B------:R-:W-:Y:S01]  /*0fe0*/  LOP3.LUT R29, R9, 0x80000, RZ, 0xfc, !PT ;  /* 0x00080000091d7812 */ /* 0x000fe200078efcff */
[----:B------:R-:W-:Y:S01]  /*0ff0*/  IMAD.MOV.U32 R28, RZ, RZ, R8 ;  /* 0x000000ffff1c7224 */ /* 0x000fe200078e0008 */
[----:B------:R-:W-:Y:S06]  /*1000*/  BRA `(.L_x_30) ;  /* 0x0000000000087947 */ /* 0x000fec0003800000 */
.L_x_31:
[----:B------:R-:W-:Y:S01]  /*1010*/  LOP3.LUT R29, R7, 0x80000, RZ, 0xfc, !PT ;  /* 0x00080000071d7812 */ /* 0x000fe200078efcff */
[----:B------:R-:W-:-:S07]  /*1020*/  IMAD.MOV.U32 R28, RZ, RZ, R6 ;  /* 0x000000ffff1c7224 */ /* 0x000fce00078e0006 */
.L_x_30:
[----:B------:R-:W-:Y:S05]  /*1030*/  BSYNC.RECONVERGENT B2 ;  /* 0x0000000000027941 */ /* 0x000fea0003800200 */
.L_x_28:
[----:B------:R-:W-:Y:S02]  /*1040*/  HFMA2 R7, -RZ, RZ, 0, 0 ;  /* 0x00000000ff077431 */ /* 0x000fe400000001ff */
[----:B------:R-:W-:-:S04]  /*1050*/  IMAD.MOV.U32 R6, RZ, RZ, R0 ;  /* 0x000000ffff067224 */ /* 0x000fc800078e0000 */
[----:B------:R-:W-:Y:S05]  /*1060*/  RET.REL.NODEC R6 `(bollinger_bands_sma_prefix_f32) ;  /* 0xffffffec06e47950 */ /* 0x000fea0003c3ffff */
        .weak           $__internal_3_$__cuda_sm20_dsqrt_rn_f64_mediumpath_v1
        .type           $__internal_3_$__cuda_sm20_dsqrt_rn_f64_mediumpath_v1,@function
        .size           $__internal_3_$__cuda_sm20_dsqrt_rn_f64_mediumpath_v1,(.L_x_41 - $__internal_3_$__cuda_sm20_dsqrt_rn_f64_mediumpath_v1)
$__internal_3_$__cuda_sm20_dsqrt_rn_f64_mediumpath_v1:
[----:B------:R-:W-:Y:S01]  /*1070*/  ISETP.GE.U32.AND P0, PT, R6, -0x3400000, PT ;  /* 0xfcc000000600780c */ /* 0x000fe20003f06070 */
[----:B------:R-:W-:Y:S01]  /*1080*/  BSSY.RECONVERGENT B2, `(.L_x_33) ;  /* 0x0000028000027945 */ /* 0x000fe20003800200 */
[----:B------:R-:W-:Y:S02]  /*1090*/  IMAD.MOV.U32 R6, RZ, RZ, R8 ;  /* 0x000000ffff067224 */ /* 0x000fe400078e0008 */
[----:B------:R-:W-:Y:S01]  /*10a0*/  IMAD.MOV.U32 R7, RZ, RZ, R9 ;  /* 0x000000ffff077224 */ /* 0x000fe200078e0009 */
[----:B------:R-:W-:Y:S01]  /*10b0*/  MOV R9, R27 ;  /* 0x0000001b00097202 */ /* 0x000fe20000000f00 */
        /* <DEDUP_REMOVED lines=11> */
.L_x_34:
[----:B------:R-:W-:-:S14]  /*1170*/  DSETP.NE.AND P0, PT, R6, RZ, PT ;  /* 0x000000ff0600722a */ /* 0x000fdc0003f05000 */
[----:B------:R-:W-:Y:S05]  /*1180*/  @!P0 BRA `(.L_x_36) ;  /* 0x0000000000588947 */ /* 0x000fea0003800000 */
[----:B------:R-:W-:-:S13]  /*1190*/  ISETP.GE.AND P0, PT, R7, RZ, PT ;  /* 0x000000ff0700720c */ /* 0x000fda0003f06270 */
[----:B------:R-:W-:Y:S02]  /*11a0*/  @!P0 IMAD.MOV.U32 R8, RZ, RZ, 0x0 ;  /* 0x00000000ff088424 */ /* 0x000fe400078e00ff */
        /* <DEDUP_REMOVED lines=20> */
.L_x_36:
[----:B------:R-:W-:-:S11]  /*12f0*/  DADD R8, R6, R6 ;  /* 0x0000000006087229 */ /* 0x000fd60000000006 */
.L_x_35:
[----:B------:R-:W-:Y:S05]  /*1300*/  BSYNC.RECONVERGENT B2 ;  /* 0x0000000000027941 */ /* 0x000fea0003800200 */
.L_x_33:
[----:B------:R-:W-:Y:S01]  /*1310*/  IMAD.MOV.U32 R6, RZ, RZ, R0 ;  /* 0x000000ffff067224 */ /* 0x000fe200078e0000 */
[----:B------:R-:W-:Y:S01]  /*1320*/  MOV R11, R9 ;  /* 0x00000009000b7202 */ /* 0x000fe20000000f00 */
[----:B------:R-:W-:Y:S02]  /*1330*/  IMAD.MOV.U32 R7, RZ, RZ, 0x0 ;  /* 0x00000000ff077424 */ /* 0x000fe400078e00ff */
[----:B------:R-:W-:Y:S02]  /*1340*/  IMAD.MOV.U32 R10, RZ, RZ, R8 ;  /* 0x000000ffff0a7224 */ /* 0x000fe400078e0008 */
[----:B------:R-:W-:Y:S05]  /*1350*/  RET.REL.NODEC R6 `(bollinger_bands_sma_prefix_f32) ;  /* 0xffffffec06287950 */ /* 0x000fea0003c3ffff */
.L_x_37:
        /* <DEDUP_REMOVED lines=10> */
.L_x_41:


//--------------------- .nv.shared.reserved.0     --------------------------
	.section	.nv.shared.reserved.0,"aw",@nobits
	.weak		__nv_reservedSMEM_offset_0_alias
	.size		__nv_reservedSMEM_offset_0_alias, 0, 64
	.other		__nv_reservedSMEM_offset_0_alias,@"STO_CUDA_RESERVED_SHARED STV_DEFAULT"
__nv_reservedSMEM_offset_0_alias:
	.zero		0
	.zero		64


//--------------------- .nv.constant0.bollinger_bands_many_series_one_param_f32 --------------------------
	.section	.nv.constant0.bollinger_bands_many_series_one_param_f32,"a",@progbits
	.sectionflags	@""
	.align	4
.nv.constant0.bollinger_bands_many_series_one_param_f32:
	.zero		976


//--------------------- .nv.constant0.bollinger_bands_sma_prefix_f32 --------------------------
	.section	.nv.constant0.bollinger_bands_sma_prefix_f32,"a",@progbits
	.sectionflags	@""
	.align	4
.nv.constant0.bollinger_bands_sma_prefix_f32:
	.zero		992


//--------------------- SYMBOLS --------------------------

	.type		.nv.reservedSmem.offset0,@object
	.size		.nv.reservedSmem.offset0,0x4
